//
// Generated by NVIDIA NVVM Compiler
//
// Compiler Build ID: CL-36424714
// Cuda compilation tools, release 13.0, V13.0.88
// Based on NVVM 20.0.0
//

.version 9.0
.target sm_100
.address_size 64

	// .globl	_Z24computeAccelerationTilediPdS_S_S_S_S_S_
// _ZZ24computeAccelerationTilediPdS_S_S_S_S_S_E6s_mass has been demoted
// _ZZ24computeAccelerationTilediPdS_S_S_S_S_S_E6s_posX has been demoted
// _ZZ24computeAccelerationTilediPdS_S_S_S_S_S_E6s_posY has been demoted
// _ZZ24computeAccelerationTilediPdS_S_S_S_S_S_E6s_posZ has been demoted

.visible .entry _Z24computeAccelerationTilediPdS_S_S_S_S_S_(
	.param .u32 _Z24computeAccelerationTilediPdS_S_S_S_S_S__param_0,
	.param .u64 .ptr .align 1 _Z24computeAccelerationTilediPdS_S_S_S_S_S__param_1,
	.param .u64 .ptr .align 1 _Z24computeAccelerationTilediPdS_S_S_S_S_S__param_2,
	.param .u64 .ptr .align 1 _Z24computeAccelerationTilediPdS_S_S_S_S_S__param_3,
	.param .u64 .ptr .align 1 _Z24computeAccelerationTilediPdS_S_S_S_S_S__param_4,
	.param .u64 .ptr .align 1 _Z24computeAccelerationTilediPdS_S_S_S_S_S__param_5,
	.param .u64 .ptr .align 1 _Z24computeAccelerationTilediPdS_S_S_S_S_S__param_6,
	.param .u64 .ptr .align 1 _Z24computeAccelerationTilediPdS_S_S_S_S_S__param_7
)
{
	.reg .pred 	%p<47>;
	.reg .b32 	%r<89>;
	.reg .b64 	%rd<34>;
	.reg .b64 	%fd<864>;
	// demoted variable
	.shared .align 8 .b8 _ZZ24computeAccelerationTilediPdS_S_S_S_S_S_E6s_mass[256];
	// demoted variable
	.shared .align 8 .b8 _ZZ24computeAccelerationTilediPdS_S_S_S_S_S_E6s_posX[256];
	// demoted variable
	.shared .align 8 .b8 _ZZ24computeAccelerationTilediPdS_S_S_S_S_S_E6s_posY[256];
	// demoted variable
	.shared .align 8 .b8 _ZZ24computeAccelerationTilediPdS_S_S_S_S_S_E6s_posZ[256];
	ld.param.u32 	%r36, [_Z24computeAccelerationTilediPdS_S_S_S_S_S__param_0];
	ld.param.u64 	%rd5, [_Z24computeAccelerationTilediPdS_S_S_S_S_S__param_1];
	ld.param.u64 	%rd9, [_Z24computeAccelerationTilediPdS_S_S_S_S_S__param_2];
	ld.param.u64 	%rd10, [_Z24computeAccelerationTilediPdS_S_S_S_S_S__param_3];
	ld.param.u64 	%rd11, [_Z24computeAccelerationTilediPdS_S_S_S_S_S__param_4];
	cvta.to.global.u64 	%rd1, %rd11;
	cvta.to.global.u64 	%rd2, %rd10;
	cvta.to.global.u64 	%rd3, %rd9;
	mov.u32 	%r37, %ctaid.x;
	mov.u32 	%r38, %ntid.x;
	mul.lo.s32 	%r1, %r37, %r38;
	mov.u32 	%r2, %tid.x;
	add.s32 	%r3, %r1, %r2;
	setp.ge.s32 	%p1, %r3, %r36;
	mov.f64 	%fd737, 0d0000000000000000;
	mov.f64 	%fd738, %fd737;
	mov.f64 	%fd739, %fd737;
	@%p1 bra 	$L__BB0_2;
	mul.wide.s32 	%rd12, %r3, 8;
	add.s64 	%rd13, %rd3, %rd12;
	ld.global.f64 	%fd738, [%rd13];
	add.s64 	%rd14, %rd2, %rd12;
	ld.global.f64 	%fd737, [%rd14];
	add.s64 	%rd15, %rd1, %rd12;
	ld.global.f64 	%fd739, [%rd15];
$L__BB0_2:
	setp.lt.s32 	%p2, %r36, 1;
	mov.f64 	%fd750, 0d0000000000000000;
	mov.f64 	%fd751, %fd750;
	mov.f64 	%fd752, %fd750;
	@%p2 bra 	$L__BB0_86;
	add.s32 	%r40, %r36, 31;
	shr.u32 	%r4, %r40, 5;
	sub.s32 	%r5, 16, %r3;
	cvta.to.global.u64 	%rd4, %rd5;
	mov.f64 	%fd752, 0d0000000000000000;
	mov.b32 	%r78, 0;
	mov.f64 	%fd751, %fd752;
	mov.f64 	%fd750, %fd752;
$L__BB0_4:
	shl.b32 	%r7, %r78, 5;
	not.b32 	%r42, %r7;
	add.s32 	%r8, %r36, %r42;
	min.u32 	%r43, %r8, 31;
	add.s32 	%r9, %r43, 1;
	add.s32 	%r10, %r7, %r2;
	setp.ge.s32 	%p3, %r10, %r36;
	mov.f64 	%fd743, 0d0000000000000000;
	@%p3 bra 	$L__BB0_6;
	mul.wide.s32 	%rd16, %r10, 8;
	add.s64 	%rd17, %rd4, %rd16;
	ld.global.f64 	%fd743, [%rd17];
$L__BB0_6:
	shl.b32 	%r44, %r2, 3;
	mov.u32 	%r45, _ZZ24computeAccelerationTilediPdS_S_S_S_S_S_E6s_mass;
	add.s32 	%r46, %r45, %r44;
	st.shared.f64 	[%r46], %fd743;
	mov.f64 	%fd744, 0d0000000000000000;
	@%p3 bra 	$L__BB0_8;
	mul.wide.s32 	%rd18, %r10, 8;
	add.s64 	%rd19, %rd3, %rd18;
	ld.global.f64 	%fd744, [%rd19];
$L__BB0_8:
	mov.u32 	%r48, _ZZ24computeAccelerationTilediPdS_S_S_S_S_S_E6s_posX;
	add.s32 	%r49, %r48, %r44;
	st.shared.f64 	[%r49], %fd744;
	mov.f64 	%fd745, 0d0000000000000000;
	@%p3 bra 	$L__BB0_10;
	mul.wide.s32 	%rd20, %r10, 8;
	add.s64 	%rd21, %rd2, %rd20;
	ld.global.f64 	%fd745, [%rd21];
$L__BB0_10:
	mov.u32 	%r51, _ZZ24computeAccelerationTilediPdS_S_S_S_S_S_E6s_posY;
	add.s32 	%r52, %r51, %r44;
	st.shared.f64 	[%r52], %fd745;
	mov.f64 	%fd746, 0d0000000000000000;
	@%p3 bra 	$L__BB0_12;
	mul.wide.s32 	%rd22, %r10, 8;
	add.s64 	%rd23, %rd1, %rd22;
	ld.global.f64 	%fd746, [%rd23];
$L__BB0_12:
	mov.u32 	%r54, _ZZ24computeAccelerationTilediPdS_S_S_S_S_S_E6s_posZ;
	add.s32 	%r55, %r54, %r44;
	st.shared.f64 	[%r55], %fd746;
	bar.sync 	0;
	max.s32 	%r56, %r3, %r7;
	setp.ge.s32 	%p7, %r56, %r36;
	@%p7 bra 	$L__BB0_85;
	and.b32  	%r11, %r9, 31;
	setp.lt.u32 	%p8, %r8, 31;
	mov.b32 	%r87, 0;
	@%p8 bra 	$L__BB0_80;
	and.b32  	%r87, %r9, 32;
	neg.s32 	%r85, %r87;
	sub.s32 	%r62, %r3, %r7;
	add.s32 	%r84, %r62, -15;
	add.s32 	%r83, %r5, %r7;
	add.s32 	%r82, %r48, 128;
	add.s32 	%r81, %r51, 128;
	add.s32 	%r80, %r54, 128;
	mov.u32 	%r66, _ZZ24computeAccelerationTilediPdS_S_S_S_S_S_E6s_mass;
	add.s32 	%r79, %r66, 128;
$L__BB0_15:
	.pragma "nounroll";
	setp.eq.s32 	%p9, %r84, -15;
	@%p9 bra 	$L__BB0_17;
	ld.shared.f64 	%fd242, [%r82+-128];
	sub.f64 	%fd243, %fd242, %fd738;
	ld.shared.f64 	%fd244, [%r81+-128];
	sub.f64 	%fd245, %fd244, %fd737;
	ld.shared.f64 	%fd246, [%r80+-128];
	sub.f64 	%fd247, %fd246, %fd739;
	mul.f64 	%fd248, %fd245, %fd245;
	fma.rn.f64 	%fd249, %fd243, %fd243, %fd248;
	fma.rn.f64 	%fd250, %fd247, %fd247, %fd249;
	add.f64 	%fd251, %fd250, 0d3EE4F8B588E368F1;
	sqrt.rn.f64 	%fd252, %fd251;
	mul.f64 	%fd253, %fd251, %fd252;
	rcp.rn.f64 	%fd254, %fd253;
	ld.shared.f64 	%fd255, [%r79+-128];
	mul.f64 	%fd256, %fd255, %fd254;
	fma.rn.f64 	%fd750, %fd243, %fd256, %fd750;
	fma.rn.f64 	%fd751, %fd245, %fd256, %fd751;
	fma.rn.f64 	%fd752, %fd247, %fd256, %fd752;
$L__BB0_17:
	setp.eq.s32 	%p10, %r84, -14;
	@%p10 bra 	$L__BB0_19;
	ld.shared.f64 	%fd257, [%r82+-120];
	sub.f64 	%fd258, %fd257, %fd738;
	ld.shared.f64 	%fd259, [%r81+-120];
	sub.f64 	%fd260, %fd259, %fd737;
	ld.shared.f64 	%fd261, [%r80+-120];
	sub.f64 	%fd262, %fd261, %fd739;
	mul.f64 	%fd263, %fd260, %fd260;
	fma.rn.f64 	%fd264, %fd258, %fd258, %fd263;
	fma.rn.f64 	%fd265, %fd262, %fd262, %fd264;
	add.f64 	%fd266, %fd265, 0d3EE4F8B588E368F1;
	sqrt.rn.f64 	%fd267, %fd266;
	mul.f64 	%fd268, %fd266, %fd267;
	rcp.rn.f64 	%fd269, %fd268;
	ld.shared.f64 	%fd270, [%r79+-120];
	mul.f64 	%fd271, %fd270, %fd269;
	fma.rn.f64 	%fd750, %fd258, %fd271, %fd750;
	fma.rn.f64 	%fd751, %fd260, %fd271, %fd751;
	fma.rn.f64 	%fd752, %fd262, %fd271, %fd752;
$L__BB0_19:
	setp.eq.s32 	%p11, %r83, 14;
	@%p11 bra 	$L__BB0_21;
	ld.shared.f64 	%fd272, [%r82+-112];
	sub.f64 	%fd273, %fd272, %fd738;
	ld.shared.f64 	%fd274, [%r81+-112];
	sub.f64 	%fd275, %fd274, %fd737;
	ld.shared.f64 	%fd276, [%r80+-112];
	sub.f64 	%fd277, %fd276, %fd739;
	mul.f64 	%fd278, %fd275, %fd275;
	fma.rn.f64 	%fd279, %fd273, %fd273, %fd278;
	fma.rn.f64 	%fd280, %fd277, %fd277, %fd279;
	add.f64 	%fd281, %fd280, 0d3EE4F8B588E368F1;
	sqrt.rn.f64 	%fd282, %fd281;
	mul.f64 	%fd283, %fd281, %fd282;
	rcp.rn.f64 	%fd284, %fd283;
	ld.shared.f64 	%fd285, [%r79+-112];
	mul.f64 	%fd286, %fd285, %fd284;
	fma.rn.f64 	%fd750, %fd273, %fd286, %fd750;
	fma.rn.f64 	%fd751, %fd275, %fd286, %fd751;
	fma.rn.f64 	%fd752, %fd277, %fd286, %fd752;
$L__BB0_21:
	setp.eq.s32 	%p12, %r83, 13;
	@%p12 bra 	$L__BB0_23;
	ld.shared.f64 	%fd287, [%r82+-104];
	sub.f64 	%fd288, %fd287, %fd738;
	ld.shared.f64 	%fd289, [%r81+-104];
	sub.f64 	%fd290, %fd289, %fd737;
	ld.shared.f64 	%fd291, [%r80+-104];
	sub.f64 	%fd292, %fd291, %fd739;
	mul.f64 	%fd293, %fd290, %fd290;
	fma.rn.f64 	%fd294, %fd288, %fd288, %fd293;
	fma.rn.f64 	%fd295, %fd292, %fd292, %fd294;
	add.f64 	%fd296, %fd295, 0d3EE4F8B588E368F1;
	sqrt.rn.f64 	%fd297, %fd296;
	mul.f64 	%fd298, %fd296, %fd297;
	rcp.rn.f64 	%fd299, %fd298;
	ld.shared.f64 	%fd300, [%r79+-104];
	mul.f64 	%fd301, %fd300, %fd299;
	fma.rn.f64 	%fd750, %fd288, %fd301, %fd750;
	fma.rn.f64 	%fd751, %fd290, %fd301, %fd751;
	fma.rn.f64 	%fd752, %fd292, %fd301, %fd752;
$L__BB0_23:
	setp.eq.s32 	%p13, %r83, 12;
	@%p13 bra 	$L__BB0_25;
	ld.shared.f64 	%fd302, [%r82+-96];
	sub.f64 	%fd303, %fd302, %fd738;
	ld.shared.f64 	%fd304, [%r81+-96];
	sub.f64 	%fd305, %fd304, %fd737;
	ld.shared.f64 	%fd306, [%r80+-96];
	sub.f64 	%fd307, %fd306, %fd739;
	mul.f64 	%fd308, %fd305, %fd305;
	fma.rn.f64 	%fd309, %fd303, %fd303, %fd308;
	fma.rn.f64 	%fd310, %fd307, %fd307, %fd309;
	add.f64 	%fd311, %fd310, 0d3EE4F8B588E368F1;
	sqrt.rn.f64 	%fd312, %fd311;
	mul.f64 	%fd313, %fd311, %fd312;
	rcp.rn.f64 	%fd314, %fd313;
	ld.shared.f64 	%fd315, [%r79+-96];
	mul.f64 	%fd316, %fd315, %fd314;
	fma.rn.f64 	%fd750, %fd303, %fd316, %fd750;
	fma.rn.f64 	%fd751, %fd305, %fd316, %fd751;
	fma.rn.f64 	%fd752, %fd307, %fd316, %fd752;
$L__BB0_25:
	setp.eq.s32 	%p14, %r83, 11;
	@%p14 bra 	$L__BB0_27;
	ld.shared.f64 	%fd317, [%r82+-88];
	sub.f64 	%fd318, %fd317, %fd738;
	ld.shared.f64 	%fd319, [%r81+-88];
	sub.f64 	%fd320, %fd319, %fd737;
	ld.shared.f64 	%fd321, [%r80+-88];
	sub.f64 	%fd322, %fd321, %fd739;
	mul.f64 	%fd323, %fd320, %fd320;
	fma.rn.f64 	%fd324, %fd318, %fd318, %fd323;
	fma.rn.f64 	%fd325, %fd322, %fd322, %fd324;
	add.f64 	%fd326, %fd325, 0d3EE4F8B588E368F1;
	sqrt.rn.f64 	%fd327, %fd326;
	mul.f64 	%fd328, %fd326, %fd327;
	rcp.rn.f64 	%fd329, %fd328;
	ld.shared.f64 	%fd330, [%r79+-88];
	mul.f64 	%fd331, %fd330, %fd329;
	fma.rn.f64 	%fd750, %fd318, %fd331, %fd750;
	fma.rn.f64 	%fd751, %fd320, %fd331, %fd751;
	fma.rn.f64 	%fd752, %fd322, %fd331, %fd752;
$L__BB0_27:
	setp.eq.s32 	%p15, %r83, 10;
	@%p15 bra 	$L__BB0_29;
	ld.shared.f64 	%fd332, [%r82+-80];
	sub.f64 	%fd333, %fd332, %fd738;
	ld.shared.f64 	%fd334, [%r81+-80];
	sub.f64 	%fd335, %fd334, %fd737;
	ld.shared.f64 	%fd336, [%r80+-80];
	sub.f64 	%fd337, %fd336, %fd739;
	mul.f64 	%fd338, %fd335, %fd335;
	fma.rn.f64 	%fd339, %fd333, %fd333, %fd338;
	fma.rn.f64 	%fd340, %fd337, %fd337, %fd339;
	add.f64 	%fd341, %fd340, 0d3EE4F8B588E368F1;
	sqrt.rn.f64 	%fd342, %fd341;
	mul.f64 	%fd343, %fd341, %fd342;
	rcp.rn.f64 	%fd344, %fd343;
	ld.shared.f64 	%fd345, [%r79+-80];
	mul.f64 	%fd346, %fd345, %fd344;
	fma.rn.f64 	%fd750, %fd333, %fd346, %fd750;
	fma.rn.f64 	%fd751, %fd335, %fd346, %fd751;
	fma.rn.f64 	%fd752, %fd337, %fd346, %fd752;
$L__BB0_29:
	setp.eq.s32 	%p16, %r83, 9;
	@%p16 bra 	$L__BB0_31;
	ld.shared.f64 	%fd347, [%r82+-72];
	sub.f64 	%fd348, %fd347, %fd738;
	ld.shared.f64 	%fd349, [%r81+-72];
	sub.f64 	%fd350, %fd349, %fd737;
	ld.shared.f64 	%fd351, [%r80+-72];
	sub.f64 	%fd352, %fd351, %fd739;
	mul.f64 	%fd353, %fd350, %fd350;
	fma.rn.f64 	%fd354, %fd348, %fd348, %fd353;
	fma.rn.f64 	%fd355, %fd352, %fd352, %fd354;
	add.f64 	%fd356, %fd355, 0d3EE4F8B588E368F1;
	sqrt.rn.f64 	%fd357, %fd356;
	mul.f64 	%fd358, %fd356, %fd357;
	rcp.rn.f64 	%fd359, %fd358;
	ld.shared.f64 	%fd360, [%r79+-72];
	mul.f64 	%fd361, %fd360, %fd359;
	fma.rn.f64 	%fd750, %fd348, %fd361, %fd750;
	fma.rn.f64 	%fd751, %fd350, %fd361, %fd751;
	fma.rn.f64 	%fd752, %fd352, %fd361, %fd752;
$L__BB0_31:
	setp.eq.s32 	%p17, %r84, -7;
	@%p17 bra 	$L__BB0_33;
	ld.shared.f64 	%fd362, [%r82+-64];
	sub.f64 	%fd363, %fd362, %fd738;
	ld.shared.f64 	%fd364, [%r81+-64];
	sub.f64 	%fd365, %fd364, %fd737;
	ld.shared.f64 	%fd366, [%r80+-64];
	sub.f64 	%fd367, %fd366, %fd739;
	mul.f64 	%fd368, %fd365, %fd365;
	fma.rn.f64 	%fd369, %fd363, %fd363, %fd368;
	fma.rn.f64 	%fd370, %fd367, %fd367, %fd369;
	add.f64 	%fd371, %fd370, 0d3EE4F8B588E368F1;
	sqrt.rn.f64 	%fd372, %fd371;
	mul.f64 	%fd373, %fd371, %fd372;
	rcp.rn.f64 	%fd374, %fd373;
	ld.shared.f64 	%fd375, [%r79+-64];
	mul.f64 	%fd376, %fd375, %fd374;
	fma.rn.f64 	%fd750, %fd363, %fd376, %fd750;
	fma.rn.f64 	%fd751, %fd365, %fd376, %fd751;
	fma.rn.f64 	%fd752, %fd367, %fd376, %fd752;
$L__BB0_33:
	setp.eq.s32 	%p18, %r83, 7;
	@%p18 bra 	$L__BB0_35;
	ld.shared.f64 	%fd377, [%r82+-56];
	sub.f64 	%fd378, %fd377, %fd738;
	ld.shared.f64 	%fd379, [%r81+-56];
	sub.f64 	%fd380, %fd379, %fd737;
	ld.shared.f64 	%fd381, [%r80+-56];
	sub.f64 	%fd382, %fd381, %fd739;
	mul.f64 	%fd383, %fd380, %fd380;
	fma.rn.f64 	%fd384, %fd378, %fd378, %fd383;
	fma.rn.f64 	%fd385, %fd382, %fd382, %fd384;
	add.f64 	%fd386, %fd385, 0d3EE4F8B588E368F1;
	sqrt.rn.f64 	%fd387, %fd386;
	mul.f64 	%fd388, %fd386, %fd387;
	rcp.rn.f64 	%fd389, %fd388;
	ld.shared.f64 	%fd390, [%r79+-56];
	mul.f64 	%fd391, %fd390, %fd389;
	fma.rn.f64 	%fd750, %fd378, %fd391, %fd750;
	fma.rn.f64 	%fd751, %fd380, %fd391, %fd751;
	fma.rn.f64 	%fd752, %fd382, %fd391, %fd752;
$L__BB0_35:
	setp.eq.s32 	%p19, %r83, 6;
	@%p19 bra 	$L__BB0_37;
	ld.shared.f64 	%fd392, [%r82+-48];
	sub.f64 	%fd393, %fd392, %fd738;
	ld.shared.f64 	%fd394, [%r81+-48];
	sub.f64 	%fd395, %fd394, %fd737;
	ld.shared.f64 	%fd396, [%r80+-48];
	sub.f64 	%fd397, %fd396, %fd739;
	mul.f64 	%fd398, %fd395, %fd395;
	fma.rn.f64 	%fd399, %fd393, %fd393, %fd398;
	fma.rn.f64 	%fd400, %fd397, %fd397, %fd399;
	add.f64 	%fd401, %fd400, 0d3EE4F8B588E368F1;
	sqrt.rn.f64 	%fd402, %fd401;
	mul.f64 	%fd403, %fd401, %fd402;
	rcp.rn.f64 	%fd404, %fd403;
	ld.shared.f64 	%fd405, [%r79+-48];
	mul.f64 	%fd406, %fd405, %fd404;
	fma.rn.f64 	%fd750, %fd393, %fd406, %fd750;
	fma.rn.f64 	%fd751, %fd395, %fd406, %fd751;
	fma.rn.f64 	%fd752, %fd397, %fd406, %fd752;
$L__BB0_37:
	setp.eq.s32 	%p20, %r83, 5;
	@%p20 bra 	$L__BB0_39;
	ld.shared.f64 	%fd407, [%r82+-40];
	sub.f64 	%fd408, %fd407, %fd738;
	ld.shared.f64 	%fd409, [%r81+-40];
	sub.f64 	%fd410, %fd409, %fd737;
	ld.shared.f64 	%fd411, [%r80+-40];
	sub.f64 	%fd412, %fd411, %fd739;
	mul.f64 	%fd413, %fd410, %fd410;
	fma.rn.f64 	%fd414, %fd408, %fd408, %fd413;
	fma.rn.f64 	%fd415, %fd412, %fd412, %fd414;
	add.f64 	%fd416, %fd415, 0d3EE4F8B588E368F1;
	sqrt.rn.f64 	%fd417, %fd416;
	mul.f64 	%fd418, %fd416, %fd417;
	rcp.rn.f64 	%fd419, %fd418;
	ld.shared.f64 	%fd420, [%r79+-40];
	mul.f64 	%fd421, %fd420, %fd419;
	fma.rn.f64 	%fd750, %fd408, %fd421, %fd750;
	fma.rn.f64 	%fd751, %fd410, %fd421, %fd751;
	fma.rn.f64 	%fd752, %fd412, %fd421, %fd752;
$L__BB0_39:
	setp.eq.s32 	%p21, %r83, 4;
	@%p21 bra 	$L__BB0_41;
	ld.shared.f64 	%fd422, [%r82+-32];
	sub.f64 	%fd423, %fd422, %fd738;
	ld.shared.f64 	%fd424, [%r81+-32];
	sub.f64 	%fd425, %fd424, %fd737;
	ld.shared.f64 	%fd426, [%r80+-32];
	sub.f64 	%fd427, %fd426, %fd739;
	mul.f64 	%fd428, %fd425, %fd425;
	fma.rn.f64 	%fd429, %fd423, %fd423, %fd428;
	fma.rn.f64 	%fd430, %fd427, %fd427, %fd429;
	add.f64 	%fd431, %fd430, 0d3EE4F8B588E368F1;
	sqrt.rn.f64 	%fd432, %fd431;
	mul.f64 	%fd433, %fd431, %fd432;
	rcp.rn.f64 	%fd434, %fd433;
	ld.shared.f64 	%fd435, [%r79+-32];
	mul.f64 	%fd436, %fd435, %fd434;
	fma.rn.f64 	%fd750, %fd423, %fd436, %fd750;
	fma.rn.f64 	%fd751, %fd425, %fd436, %fd751;
	fma.rn.f64 	%fd752, %fd427, %fd436, %fd752;
$L__BB0_41:
	setp.eq.s32 	%p22, %r83, 3;
	@%p22 bra 	$L__BB0_43;
	ld.shared.f64 	%fd437, [%r82+-24];
	sub.f64 	%fd438, %fd437, %fd738;
	ld.shared.f64 	%fd439, [%r81+-24];
	sub.f64 	%fd440, %fd439, %fd737;
	ld.shared.f64 	%fd441, [%r80+-24];
	sub.f64 	%fd442, %fd441, %fd739;
	mul.f64 	%fd443, %fd440, %fd440;
	fma.rn.f64 	%fd444, %fd438, %fd438, %fd443;
	fma.rn.f64 	%fd445, %fd442, %fd442, %fd444;
	add.f64 	%fd446, %fd445, 0d3EE4F8B588E368F1;
	sqrt.rn.f64 	%fd447, %fd446;
	mul.f64 	%fd448, %fd446, %fd447;
	rcp.rn.f64 	%fd449, %fd448;
	ld.shared.f64 	%fd450, [%r79+-24];
	mul.f64 	%fd451, %fd450, %fd449;
	fma.rn.f64 	%fd750, %fd438, %fd451, %fd750;
	fma.rn.f64 	%fd751, %fd440, %fd451, %fd751;
	fma.rn.f64 	%fd752, %fd442, %fd451, %fd752;
$L__BB0_43:
	setp.eq.s32 	%p23, %r83, 2;
	@%p23 bra 	$L__BB0_45;
	ld.shared.f64 	%fd452, [%r82+-16];
	sub.f64 	%fd453, %fd452, %fd738;
	ld.shared.f64 	%fd454, [%r81+-16];
	sub.f64 	%fd455, %fd454, %fd737;
	ld.shared.f64 	%fd456, [%r80+-16];
	sub.f64 	%fd457, %fd456, %fd739;
	mul.f64 	%fd458, %fd455, %fd455;
	fma.rn.f64 	%fd459, %fd453, %fd453, %fd458;
	fma.rn.f64 	%fd460, %fd457, %fd457, %fd459;
	add.f64 	%fd461, %fd460, 0d3EE4F8B588E368F1;
	sqrt.rn.f64 	%fd462, %fd461;
	mul.f64 	%fd463, %fd461, %fd462;
	rcp.rn.f64 	%fd464, %fd463;
	ld.shared.f64 	%fd465, [%r79+-16];
	mul.f64 	%fd466, %fd465, %fd464;
	fma.rn.f64 	%fd750, %fd453, %fd466, %fd750;
	fma.rn.f64 	%fd751, %fd455, %fd466, %fd751;
	fma.rn.f64 	%fd752, %fd457, %fd466, %fd752;
$L__BB0_45:
	setp.eq.s32 	%p24, %r83, 1;
	@%p24 bra 	$L__BB0_47;
	ld.shared.f64 	%fd467, [%r82+-8];
	sub.f64 	%fd468, %fd467, %fd738;
	ld.shared.f64 	%fd469, [%r81+-8];
	sub.f64 	%fd470, %fd469, %fd737;
	ld.shared.f64 	%fd471, [%r80+-8];
	sub.f64 	%fd472, %fd471, %fd739;
	mul.f64 	%fd473, %fd470, %fd470;
	fma.rn.f64 	%fd474, %fd468, %fd468, %fd473;
	fma.rn.f64 	%fd475, %fd472, %fd472, %fd474;
	add.f64 	%fd476, %fd475, 0d3EE4F8B588E368F1;
	sqrt.rn.f64 	%fd477, %fd476;
	mul.f64 	%fd478, %fd476, %fd477;
	rcp.rn.f64 	%fd479, %fd478;
	ld.shared.f64 	%fd480, [%r79+-8];
	mul.f64 	%fd481, %fd480, %fd479;
	fma.rn.f64 	%fd750, %fd468, %fd481, %fd750;
	fma.rn.f64 	%fd751, %fd470, %fd481, %fd751;
	fma.rn.f64 	%fd752, %fd472, %fd481, %fd752;
$L__BB0_47:
	setp.eq.s32 	%p25, %r84, 1;
	@%p25 bra 	$L__BB0_49;
	ld.shared.f64 	%fd482, [%r82];
	sub.f64 	%fd483, %fd482, %fd738;
	ld.shared.f64 	%fd484, [%r81];
	sub.f64 	%fd485, %fd484, %fd737;
	ld.shared.f64 	%fd486, [%r80];
	sub.f64 	%fd487, %fd486, %fd739;
	mul.f64 	%fd488, %fd485, %fd485;
	fma.rn.f64 	%fd489, %fd483, %fd483, %fd488;
	fma.rn.f64 	%fd490, %fd487, %fd487, %fd489;
	add.f64 	%fd491, %fd490, 0d3EE4F8B588E368F1;
	sqrt.rn.f64 	%fd492, %fd491;
	mul.f64 	%fd493, %fd491, %fd492;
	rcp.rn.f64 	%fd494, %fd493;
	ld.shared.f64 	%fd495, [%r79];
	mul.f64 	%fd496, %fd495, %fd494;
	fma.rn.f64 	%fd750, %fd483, %fd496, %fd750;
	fma.rn.f64 	%fd751, %fd485, %fd496, %fd751;
	fma.rn.f64 	%fd752, %fd487, %fd496, %fd752;
$L__BB0_49:
	setp.eq.s32 	%p26, %r83, -1;
	@%p26 bra 	$L__BB0_51;
	ld.shared.f64 	%fd497, [%r82+8];
	sub.f64 	%fd498, %fd497, %fd738;
	ld.shared.f64 	%fd499, [%r81+8];
	sub.f64 	%fd500, %fd499, %fd737;
	ld.shared.f64 	%fd501, [%r80+8];
	sub.f64 	%fd502, %fd501, %fd739;
	mul.f64 	%fd503, %fd500, %fd500;
	fma.rn.f64 	%fd504, %fd498, %fd498, %fd503;
	fma.rn.f64 	%fd505, %fd502, %fd502, %fd504;
	add.f64 	%fd506, %fd505, 0d3EE4F8B588E368F1;
	sqrt.rn.f64 	%fd507, %fd506;
	mul.f64 	%fd508, %fd506, %fd507;
	rcp.rn.f64 	%fd509, %fd508;
	ld.shared.f64 	%fd510, [%r79+8];
	mul.f64 	%fd511, %fd510, %fd509;
	fma.rn.f64 	%fd750, %fd498, %fd511, %fd750;
	fma.rn.f64 	%fd751, %fd500, %fd511, %fd751;
	fma.rn.f64 	%fd752, %fd502, %fd511, %fd752;
$L__BB0_51:
	setp.eq.s32 	%p27, %r83, -2;
	@%p27 bra 	$L__BB0_53;
	ld.shared.f64 	%fd512, [%r82+16];
	sub.f64 	%fd513, %fd512, %fd738;
	ld.shared.f64 	%fd514, [%r81+16];
	sub.f64 	%fd515, %fd514, %fd737;
	ld.shared.f64 	%fd516, [%r80+16];
	sub.f64 	%fd517, %fd516, %fd739;
	mul.f64 	%fd518, %fd515, %fd515;
	fma.rn.f64 	%fd519, %fd513, %fd513, %fd518;
	fma.rn.f64 	%fd520, %fd517, %fd517, %fd519;
	add.f64 	%fd521, %fd520, 0d3EE4F8B588E368F1;
	sqrt.rn.f64 	%fd522, %fd521;
	mul.f64 	%fd523, %fd521, %fd522;
	rcp.rn.f64 	%fd524, %fd523;
	ld.shared.f64 	%fd525, [%r79+16];
	mul.f64 	%fd526, %fd525, %fd524;
	fma.rn.f64 	%fd750, %fd513, %fd526, %fd750;
	fma.rn.f64 	%fd751, %fd515, %fd526, %fd751;
	fma.rn.f64 	%fd752, %fd517, %fd526, %fd752;
$L__BB0_53:
	setp.eq.s32 	%p28, %r83, -3;
	@%p28 bra 	$L__BB0_55;
	ld.shared.f64 	%fd527, [%r82+24];
	sub.f64 	%fd528, %fd527, %fd738;
	ld.shared.f64 	%fd529, [%r81+24];
	sub.f64 	%fd530, %fd529, %fd737;
	ld.shared.f64 	%fd531, [%r80+24];
	sub.f64 	%fd532, %fd531, %fd739;
	mul.f64 	%fd533, %fd530, %fd530;
	fma.rn.f64 	%fd534, %fd528, %fd528, %fd533;
	fma.rn.f64 	%fd535, %fd532, %fd532, %fd534;
	add.f64 	%fd536, %fd535, 0d3EE4F8B588E368F1;
	sqrt.rn.f64 	%fd537, %fd536;
	mul.f64 	%fd538, %fd536, %fd537;
	rcp.rn.f64 	%fd539, %fd538;
	ld.shared.f64 	%fd540, [%r79+24];
	mul.f64 	%fd541, %fd540, %fd539;
	fma.rn.f64 	%fd750, %fd528, %fd541, %fd750;
	fma.rn.f64 	%fd751, %fd530, %fd541, %fd751;
	fma.rn.f64 	%fd752, %fd532, %fd541, %fd752;
$L__BB0_55:
	setp.eq.s32 	%p29, %r83, -4;
	@%p29 bra 	$L__BB0_57;
	ld.shared.f64 	%fd542, [%r82+32];
	sub.f64 	%fd543, %fd542, %fd738;
	ld.shared.f64 	%fd544, [%r81+32];
	sub.f64 	%fd545, %fd544, %fd737;
	ld.shared.f64 	%fd546, [%r80+32];
	sub.f64 	%fd547, %fd546, %fd739;
	mul.f64 	%fd548, %fd545, %fd545;
	fma.rn.f64 	%fd549, %fd543, %fd543, %fd548;
	fma.rn.f64 	%fd550, %fd547, %fd547, %fd549;
	add.f64 	%fd551, %fd550, 0d3EE4F8B588E368F1;
	sqrt.rn.f64 	%fd552, %fd551;
	mul.f64 	%fd553, %fd551, %fd552;
	rcp.rn.f64 	%fd554, %fd553;
	ld.shared.f64 	%fd555, [%r79+32];
	mul.f64 	%fd556, %fd555, %fd554;
	fma.rn.f64 	%fd750, %fd543, %fd556, %fd750;
	fma.rn.f64 	%fd751, %fd545, %fd556, %fd751;
	fma.rn.f64 	%fd752, %fd547, %fd556, %fd752;
$L__BB0_57:
	setp.eq.s32 	%p30, %r83, -5;
	@%p30 bra 	$L__BB0_59;
	ld.shared.f64 	%fd557, [%r82+40];
	sub.f64 	%fd558, %fd557, %fd738;
	ld.shared.f64 	%fd559, [%r81+40];
	sub.f64 	%fd560, %fd559, %fd737;
	ld.shared.f64 	%fd561, [%r80+40];
	sub.f64 	%fd562, %fd561, %fd739;
	mul.f64 	%fd563, %fd560, %fd560;
	fma.rn.f64 	%fd564, %fd558, %fd558, %fd563;
	fma.rn.f64 	%fd565, %fd562, %fd562, %fd564;
	add.f64 	%fd566, %fd565, 0d3EE4F8B588E368F1;
	sqrt.rn.f64 	%fd567, %fd566;
	mul.f64 	%fd568, %fd566, %fd567;
	rcp.rn.f64 	%fd569, %fd568;
	ld.shared.f64 	%fd570, [%r79+40];
	mul.f64 	%fd571, %fd570, %fd569;
	fma.rn.f64 	%fd750, %fd558, %fd571, %fd750;
	fma.rn.f64 	%fd751, %fd560, %fd571, %fd751;
	fma.rn.f64 	%fd752, %fd562, %fd571, %fd752;
$L__BB0_59:
	setp.eq.s32 	%p31, %r83, -6;
	@%p31 bra 	$L__BB0_61;
	ld.shared.f64 	%fd572, [%r82+48];
	sub.f64 	%fd573, %fd572, %fd738;
	ld.shared.f64 	%fd574, [%r81+48];
	sub.f64 	%fd575, %fd574, %fd737;
	ld.shared.f64 	%fd576, [%r80+48];
	sub.f64 	%fd577, %fd576, %fd739;
	mul.f64 	%fd578, %fd575, %fd575;
	fma.rn.f64 	%fd579, %fd573, %fd573, %fd578;
	fma.rn.f64 	%fd580, %fd577, %fd577, %fd579;
	add.f64 	%fd581, %fd580, 0d3EE4F8B588E368F1;
	sqrt.rn.f64 	%fd582, %fd581;
	mul.f64 	%fd583, %fd581, %fd582;
	rcp.rn.f64 	%fd584, %fd583;
	ld.shared.f64 	%fd585, [%r79+48];
	mul.f64 	%fd586, %fd585, %fd584;
	fma.rn.f64 	%fd750, %fd573, %fd586, %fd750;
	fma.rn.f64 	%fd751, %fd575, %fd586, %fd751;
	fma.rn.f64 	%fd752, %fd577, %fd586, %fd752;
$L__BB0_61:
	setp.eq.s32 	%p32, %r83, -7;
	@%p32 bra 	$L__BB0_63;
	ld.shared.f64 	%fd587, [%r82+56];
	sub.f64 	%fd588, %fd587, %fd738;
	ld.shared.f64 	%fd589, [%r81+56];
	sub.f64 	%fd590, %fd589, %fd737;
	ld.shared.f64 	%fd591, [%r80+56];
	sub.f64 	%fd592, %fd591, %fd739;
	mul.f64 	%fd593, %fd590, %fd590;
	fma.rn.f64 	%fd594, %fd588, %fd588, %fd593;
	fma.rn.f64 	%fd595, %fd592, %fd592, %fd594;
	add.f64 	%fd596, %fd595, 0d3EE4F8B588E368F1;
	sqrt.rn.f64 	%fd597, %fd596;
	mul.f64 	%fd598, %fd596, %fd597;
	rcp.rn.f64 	%fd599, %fd598;
	ld.shared.f64 	%fd600, [%r79+56];
	mul.f64 	%fd601, %fd600, %fd599;
	fma.rn.f64 	%fd750, %fd588, %fd601, %fd750;
	fma.rn.f64 	%fd751, %fd590, %fd601, %fd751;
	fma.rn.f64 	%fd752, %fd592, %fd601, %fd752;
$L__BB0_63:
	setp.eq.s32 	%p33, %r83, -8;
	@%p33 bra 	$L__BB0_65;
	ld.shared.f64 	%fd602, [%r82+64];
	sub.f64 	%fd603, %fd602, %fd738;
	ld.shared.f64 	%fd604, [%r81+64];
	sub.f64 	%fd605, %fd604, %fd737;
	ld.shared.f64 	%fd606, [%r80+64];
	sub.f64 	%fd607, %fd606, %fd739;
	mul.f64 	%fd608, %fd605, %fd605;
	fma.rn.f64 	%fd609, %fd603, %fd603, %fd608;
	fma.rn.f64 	%fd610, %fd607, %fd607, %fd609;
	add.f64 	%fd611, %fd610, 0d3EE4F8B588E368F1;
	sqrt.rn.f64 	%fd612, %fd611;
	mul.f64 	%fd613, %fd611, %fd612;
	rcp.rn.f64 	%fd614, %fd613;
	ld.shared.f64 	%fd615, [%r79+64];
	mul.f64 	%fd616, %fd615, %fd614;
	fma.rn.f64 	%fd750, %fd603, %fd616, %fd750;
	fma.rn.f64 	%fd751, %fd605, %fd616, %fd751;
	fma.rn.f64 	%fd752, %fd607, %fd616, %fd752;
$L__BB0_65:
	setp.eq.s32 	%p34, %r83, -9;
	@%p34 bra 	$L__BB0_67;
	ld.shared.f64 	%fd617, [%r82+72];
	sub.f64 	%fd618, %fd617, %fd738;
	ld.shared.f64 	%fd619, [%r81+72];
	sub.f64 	%fd620, %fd619, %fd737;
	ld.shared.f64 	%fd621, [%r80+72];
	sub.f64 	%fd622, %fd621, %fd739;
	mul.f64 	%fd623, %fd620, %fd620;
	fma.rn.f64 	%fd624, %fd618, %fd618, %fd623;
	fma.rn.f64 	%fd625, %fd622, %fd622, %fd624;
	add.f64 	%fd626, %fd625, 0d3EE4F8B588E368F1;
	sqrt.rn.f64 	%fd627, %fd626;
	mul.f64 	%fd628, %fd626, %fd627;
	rcp.rn.f64 	%fd629, %fd628;
	ld.shared.f64 	%fd630, [%r79+72];
	mul.f64 	%fd631, %fd630, %fd629;
	fma.rn.f64 	%fd750, %fd618, %fd631, %fd750;
	fma.rn.f64 	%fd751, %fd620, %fd631, %fd751;
	fma.rn.f64 	%fd752, %fd622, %fd631, %fd752;
$L__BB0_67:
	setp.eq.s32 	%p35, %r83, -10;
	@%p35 bra 	$L__BB0_69;
	ld.shared.f64 	%fd632, [%r82+80];
	sub.f64 	%fd633, %fd632, %fd738;
	ld.shared.f64 	%fd634, [%r81+80];
	sub.f64 	%fd635, %fd634, %fd737;
	ld.shared.f64 	%fd636, [%r80+80];
	sub.f64 	%fd637, %fd636, %fd739;
	mul.f64 	%fd638, %fd635, %fd635;
	fma.rn.f64 	%fd639, %fd633, %fd633, %fd638;
	fma.rn.f64 	%fd640, %fd637, %fd637, %fd639;
	add.f64 	%fd641, %fd640, 0d3EE4F8B588E368F1;
	sqrt.rn.f64 	%fd642, %fd641;
	mul.f64 	%fd643, %fd641, %fd642;
	rcp.rn.f64 	%fd644, %fd643;
	ld.shared.f64 	%fd645, [%r79+80];
	mul.f64 	%fd646, %fd645, %fd644;
	fma.rn.f64 	%fd750, %fd633, %fd646, %fd750;
	fma.rn.f64 	%fd751, %fd635, %fd646, %fd751;
	fma.rn.f64 	%fd752, %fd637, %fd646, %fd752;
$L__BB0_69:
	setp.eq.s32 	%p36, %r83, -11;
	@%p36 bra 	$L__BB0_71;
	ld.shared.f64 	%fd647, [%r82+88];
	sub.f64 	%fd648, %fd647, %fd738;
	ld.shared.f64 	%fd649, [%r81+88];
	sub.f64 	%fd650, %fd649, %fd737;
	ld.shared.f64 	%fd651, [%r80+88];
	sub.f64 	%fd652, %fd651, %fd739;
	mul.f64 	%fd653, %fd650, %fd650;
	fma.rn.f64 	%fd654, %fd648, %fd648, %fd653;
	fma.rn.f64 	%fd655, %fd652, %fd652, %fd654;
	add.f64 	%fd656, %fd655, 0d3EE4F8B588E368F1;
	sqrt.rn.f64 	%fd657, %fd656;
	mul.f64 	%fd658, %fd656, %fd657;
	rcp.rn.f64 	%fd659, %fd658;
	ld.shared.f64 	%fd660, [%r79+88];
	mul.f64 	%fd661, %fd660, %fd659;
	fma.rn.f64 	%fd750, %fd648, %fd661, %fd750;
	fma.rn.f64 	%fd751, %fd650, %fd661, %fd751;
	fma.rn.f64 	%fd752, %fd652, %fd661, %fd752;
$L__BB0_71:
	setp.eq.s32 	%p37, %r83, -12;
	@%p37 bra 	$L__BB0_73;
	ld.shared.f64 	%fd662, [%r82+96];
	sub.f64 	%fd663, %fd662, %fd738;
	ld.shared.f64 	%fd664, [%r81+96];
	sub.f64 	%fd665, %fd664, %fd737;
	ld.shared.f64 	%fd666, [%r80+96];
	sub.f64 	%fd667, %fd666, %fd739;
	mul.f64 	%fd668, %fd665, %fd665;
	fma.rn.f64 	%fd669, %fd663, %fd663, %fd668;
	fma.rn.f64 	%fd670, %fd667, %fd667, %fd669;
	add.f64 	%fd671, %fd670, 0d3EE4F8B588E368F1;
	sqrt.rn.f64 	%fd672, %fd671;
	mul.f64 	%fd673, %fd671, %fd672;
	rcp.rn.f64 	%fd674, %fd673;
	ld.shared.f64 	%fd675, [%r79+96];
	mul.f64 	%fd676, %fd675, %fd674;
	fma.rn.f64 	%fd750, %fd663, %fd676, %fd750;
	fma.rn.f64 	%fd751, %fd665, %fd676, %fd751;
	fma.rn.f64 	%fd752, %fd667, %fd676, %fd752;
$L__BB0_73:
	setp.eq.s32 	%p38, %r83, -13;
	@%p38 bra 	$L__BB0_75;
	ld.shared.f64 	%fd677, [%r82+104];
	sub.f64 	%fd678, %fd677, %fd738;
	ld.shared.f64 	%fd679, [%r81+104];
	sub.f64 	%fd680, %fd679, %fd737;
	ld.shared.f64 	%fd681, [%r80+104];
	sub.f64 	%fd682, %fd681, %fd739;
	mul.f64 	%fd683, %fd680, %fd680;
	fma.rn.f64 	%fd684, %fd678, %fd678, %fd683;
	fma.rn.f64 	%fd685, %fd682, %fd682, %fd684;
	add.f64 	%fd686, %fd685, 0d3EE4F8B588E368F1;
	sqrt.rn.f64 	%fd687, %fd686;
	mul.f64 	%fd688, %fd686, %fd687;
	rcp.rn.f64 	%fd689, %fd688;
	ld.shared.f64 	%fd690, [%r79+104];
	mul.f64 	%fd691, %fd690, %fd689;
	fma.rn.f64 	%fd750, %fd678, %fd691, %fd750;
	fma.rn.f64 	%fd751, %fd680, %fd691, %fd751;
	fma.rn.f64 	%fd752, %fd682, %fd691, %fd752;
$L__BB0_75:
	setp.eq.s32 	%p39, %r83, -14;
	@%p39 bra 	$L__BB0_77;
	ld.shared.f64 	%fd692, [%r82+112];
	sub.f64 	%fd693, %fd692, %fd738;
	ld.shared.f64 	%fd694, [%r81+112];
	sub.f64 	%fd695, %fd694, %fd737;
	ld.shared.f64 	%fd696, [%r80+112];
	sub.f64 	%fd697, %fd696, %fd739;
	mul.f64 	%fd698, %fd695, %fd695;
	fma.rn.f64 	%fd699, %fd693, %fd693, %fd698;
	fma.rn.f64 	%fd700, %fd697, %fd697, %fd699;
	add.f64 	%fd701, %fd700, 0d3EE4F8B588E368F1;
	sqrt.rn.f64 	%fd702, %fd701;
	mul.f64 	%fd703, %fd701, %fd702;
	rcp.rn.f64 	%fd704, %fd703;
	ld.shared.f64 	%fd705, [%r79+112];
	mul.f64 	%fd706, %fd705, %fd704;
	fma.rn.f64 	%fd750, %fd693, %fd706, %fd750;
	fma.rn.f64 	%fd751, %fd695, %fd706, %fd751;
	fma.rn.f64 	%fd752, %fd697, %fd706, %fd752;
$L__BB0_77:
	setp.eq.s32 	%p40, %r83, -15;
	@%p40 bra 	$L__BB0_79;
	ld.shared.f64 	%fd707, [%r82+120];
	sub.f64 	%fd708, %fd707, %fd738;
	ld.shared.f64 	%fd709, [%r81+120];
	sub.f64 	%fd710, %fd709, %fd737;
	ld.shared.f64 	%fd711, [%r80+120];
	sub.f64 	%fd712, %fd711, %fd739;
	mul.f64 	%fd713, %fd710, %fd710;
	fma.rn.f64 	%fd714, %fd708, %fd708, %fd713;
	fma.rn.f64 	%fd715, %fd712, %fd712, %fd714;
	add.f64 	%fd716, %fd715, 0d3EE4F8B588E368F1;
	sqrt.rn.f64 	%fd717, %fd716;
	mul.f64 	%fd718, %fd716, %fd717;
	rcp.rn.f64 	%fd719, %fd718;
	ld.shared.f64 	%fd720, [%r79+120];
	mul.f64 	%fd721, %fd720, %fd719;
	fma.rn.f64 	%fd750, %fd708, %fd721, %fd750;
	fma.rn.f64 	%fd751, %fd710, %fd721, %fd751;
	fma.rn.f64 	%fd752, %fd712, %fd721, %fd752;
$L__BB0_79:
	add.s32 	%r85, %r85, 32;
	add.s32 	%r84, %r84, -32;
	add.s32 	%r83, %r83, 32;
	add.s32 	%r82, %r82, 256;
	add.s32 	%r81, %r81, 256;
	add.s32 	%r80, %r80, 256;
	add.s32 	%r79, %r79, 256;
	setp.ne.s32 	%p41, %r85, 0;
	@%p41 bra 	$L__BB0_15;
$L__BB0_80:
	setp.eq.s32 	%p42, %r11, 0;
	@%p42 bra 	$L__BB0_85;
	mov.b32 	%r88, 0;
$L__BB0_82:
	.pragma "nounroll";
	add.s32 	%r68, %r87, %r7;
	setp.eq.s32 	%p43, %r68, %r3;
	@%p43 bra 	$L__BB0_84;
	shl.b32 	%r69, %r87, 3;
	mov.u32 	%r70, _ZZ24computeAccelerationTilediPdS_S_S_S_S_S_E6s_posX;
	add.s32 	%r71, %r70, %r69;
	ld.shared.f64 	%fd722, [%r71];
	sub.f64 	%fd723, %fd722, %fd738;
	mov.u32 	%r72, _ZZ24computeAccelerationTilediPdS_S_S_S_S_S_E6s_posY;
	add.s32 	%r73, %r72, %r69;
	ld.shared.f64 	%fd724, [%r73];
	sub.f64 	%fd725, %fd724, %fd737;
	mov.u32 	%r74, _ZZ24computeAccelerationTilediPdS_S_S_S_S_S_E6s_posZ;
	add.s32 	%r75, %r74, %r69;
	ld.shared.f64 	%fd726, [%r75];
	sub.f64 	%fd727, %fd726, %fd739;
	mul.f64 	%fd728, %fd725, %fd725;
	fma.rn.f64 	%fd729, %fd723, %fd723, %fd728;
	fma.rn.f64 	%fd730, %fd727, %fd727, %fd729;
	add.f64 	%fd731, %fd730, 0d3EE4F8B588E368F1;
	sqrt.rn.f64 	%fd732, %fd731;
	mul.f64 	%fd733, %fd731, %fd732;
	rcp.rn.f64 	%fd734, %fd733;
	mov.u32 	%r76, _ZZ24computeAccelerationTilediPdS_S_S_S_S_S_E6s_mass;
	add.s32 	%r77, %r76, %r69;
	ld.shared.f64 	%fd735, [%r77];
	mul.f64 	%fd736, %fd735, %fd734;
	fma.rn.f64 	%fd750, %fd723, %fd736, %fd750;
	fma.rn.f64 	%fd751, %fd725, %fd736, %fd751;
	fma.rn.f64 	%fd752, %fd727, %fd736, %fd752;
$L__BB0_84:
	add.s32 	%r87, %r87, 1;
	add.s32 	%r88, %r88, 1;
	setp.ne.s32 	%p44, %r88, %r11;
	@%p44 bra 	$L__BB0_82;
$L__BB0_85:
	bar.sync 	0;
	add.s32 	%r78, %r78, 1;
	setp.ne.s32 	%p45, %r78, %r4;
	@%p45 bra 	$L__BB0_4;
$L__BB0_86:
	setp.ge.s32 	%p46, %r3, %r36;
	@%p46 bra 	$L__BB0_88;
	ld.param.u64 	%rd33, [_Z24computeAccelerationTilediPdS_S_S_S_S_S__param_7];
	ld.param.u64 	%rd32, [_Z24computeAccelerationTilediPdS_S_S_S_S_S__param_6];
	ld.param.u64 	%rd31, [_Z24computeAccelerationTilediPdS_S_S_S_S_S__param_5];
	cvta.to.global.u64 	%rd24, %rd31;
	mul.wide.s32 	%rd25, %r3, 8;
	add.s64 	%rd26, %rd24, %rd25;
	st.global.f64 	[%rd26], %fd750;
	cvta.to.global.u64 	%rd27, %rd32;
	add.s64 	%rd28, %rd27, %rd25;
	st.global.f64 	[%rd28], %fd751;
	cvta.to.global.u64 	%rd29, %rd33;
	add.s64 	%rd30, %rd29, %rd25;
	st.global.f64 	[%rd30], %fd752;
$L__BB0_88:
	ret;

}
	// .globl	_Z15updatePositionsiPdS_S_S_S_S_S_S_S_d
.visible .entry _Z15updatePositionsiPdS_S_S_S_S_S_S_S_d(
	.param .u32 _Z15updatePositionsiPdS_S_S_S_S_S_S_S_d_param_0,
	.param .u64 .ptr .align 1 _Z15updatePositionsiPdS_S_S_S_S_S_S_S_d_param_1,
	.param .u64 .ptr .align 1 _Z15updatePositionsiPdS_S_S_S_S_S_S_S_d_param_2,
	.param .u64 .ptr .align 1 _Z15updatePositionsiPdS_S_S_S_S_S_S_S_d_param_3,
	.param .u64 .ptr .align 1 _Z15updatePositionsiPdS_S_S_S_S_S_S_S_d_param_4,
	.param .u64 .ptr .align 1 _Z15updatePositionsiPdS_S_S_S_S_S_S_S_d_param_5,
	.param .u64 .ptr .align 1 _Z15updatePositionsiPdS_S_S_S_S_S_S_S_d_param_6,
	.param .u64 .ptr .align 1 _Z15updatePositionsiPdS_S_S_S_S_S_S_S_d_param_7,
	.param .u64 .ptr .align 1 _Z15updatePositionsiPdS_S_S_S_S_S_S_S_d_param_8,
	.param .u64 .ptr .align 1 _Z15updatePositionsiPdS_S_S_S_S_S_S_S_d_param_9,
	.param .f64 _Z15updatePositionsiPdS_S_S_S_S_S_S_S_d_param_10
)
{
	.reg .pred 	%p<2>;
	.reg .b32 	%r<6>;
	.reg .b64 	%rd<30>;
	.reg .b64 	%fd<26>;

	ld.param.u32 	%r2, [_Z15updatePositionsiPdS_S_S_S_S_S_S_S_d_param_0];
	ld.param.u64 	%rd2, [_Z15updatePositionsiPdS_S_S_S_S_S_S_S_d_param_2];
	ld.param.u64 	%rd3, [_Z15updatePositionsiPdS_S_S_S_S_S_S_S_d_param_3];
	ld.param.u64 	%rd4, [_Z15updatePositionsiPdS_S_S_S_S_S_S_S_d_param_4];
	ld.param.u64 	%rd5, [_Z15updatePositionsiPdS_S_S_S_S_S_S_S_d_param_5];
	ld.param.u64 	%rd6, [_Z15updatePositionsiPdS_S_S_S_S_S_S_S_d_param_6];
	ld.param.u64 	%rd7, [_Z15updatePositionsiPdS_S_S_S_S_S_S_S_d_param_7];
	ld.param.u64 	%rd8, [_Z15updatePositionsiPdS_S_S_S_S_S_S_S_d_param_8];
	ld.param.u64 	%rd9, [_Z15updatePositionsiPdS_S_S_S_S_S_S_S_d_param_9];
	ld.param.f64 	%fd1, [_Z15updatePositionsiPdS_S_S_S_S_S_S_S_d_param_10];
	mov.u32 	%r3, %ctaid.x;
	mov.u32 	%r4, %ntid.x;
	mov.u32 	%r5, %tid.x;
	mad.lo.s32 	%r1, %r3, %r4, %r5;
	setp.ge.s32 	%p1, %r1, %r2;
	@%p1 bra 	$L__BB1_2;
	ld.param.u64 	%rd29, [_Z15updatePositionsiPdS_S_S_S_S_S_S_S_d_param_1];
	cvta.to.global.u64 	%rd10, %rd4;
	cvta.to.global.u64 	%rd11, %rd7;
	cvta.to.global.u64 	%rd12, %rd29;
	cvta.to.global.u64 	%rd13, %rd5;
	cvta.to.global.u64 	%rd14, %rd8;
	cvta.to.global.u64 	%rd15, %rd2;
	cvta.to.global.u64 	%rd16, %rd6;
	cvta.to.global.u64 	%rd17, %rd9;
	cvta.to.global.u64 	%rd18, %rd3;
	mul.wide.s32 	%rd19, %r1, 8;
	add.s64 	%rd20, %rd10, %rd19;
	ld.global.f64 	%fd2, [%rd20];
	add.s64 	%rd21, %rd11, %rd19;
	ld.global.f64 	%fd3, [%rd21];
	mul.f64 	%fd4, %fd3, 0d3FE0000000000000;
	mul.f64 	%fd5, %fd1, %fd4;
	mul.f64 	%fd6, %fd1, %fd5;
	fma.rn.f64 	%fd7, %fd1, %fd2, %fd6;
	add.s64 	%rd22, %rd12, %rd19;
	ld.global.f64 	%fd8, [%rd22];
	add.f64 	%fd9, %fd8, %fd7;
	st.global.f64 	[%rd22], %fd9;
	add.s64 	%rd23, %rd13, %rd19;
	ld.global.f64 	%fd10, [%rd23];
	add.s64 	%rd24, %rd14, %rd19;
	ld.global.f64 	%fd11, [%rd24];
	mul.f64 	%fd12, %fd11, 0d3FE0000000000000;
	mul.f64 	%fd13, %fd1, %fd12;
	mul.f64 	%fd14, %fd1, %fd13;
	fma.rn.f64 	%fd15, %fd1, %fd10, %fd14;
	add.s64 	%rd25, %rd15, %rd19;
	ld.global.f64 	%fd16, [%rd25];
	add.f64 	%fd17, %fd16, %fd15;
	st.global.f64 	[%rd25], %fd17;
	add.s64 	%rd26, %rd16, %rd19;
	ld.global.f64 	%fd18, [%rd26];
	add.s64 	%rd27, %rd17, %rd19;
	ld.global.f64 	%fd19, [%rd27];
	mul.f64 	%fd20, %fd19, 0d3FE0000000000000;
	mul.f64 	%fd21, %fd1, %fd20;
	mul.f64 	%fd22, %fd1, %fd21;
	fma.rn.f64 	%fd23, %fd1, %fd18, %fd22;
	add.s64 	%rd28, %rd18, %rd19;
	ld.global.f64 	%fd24, [%rd28];
	add.f64 	%fd25, %fd24, %fd23;
	st.global.f64 	[%rd28], %fd25;
$L__BB1_2:
	ret;

}
	// .globl	_Z16updateVelocitiesiPdS_S_S_S_S_S_S_S_d
.visible .entry _Z16updateVelocitiesiPdS_S_S_S_S_S_S_S_d(
	.param .u32 _Z16updateVelocitiesiPdS_S_S_S_S_S_S_S_d_param_0,
	.param .u64 .ptr .align 1 _Z16updateVelocitiesiPdS_S_S_S_S_S_S_S_d_param_1,
	.param .u64 .ptr .align 1 _Z16updateVelocitiesiPdS_S_S_S_S_S_S_S_d_param_2,
	.param .u64 .ptr .align 1 _Z16updateVelocitiesiPdS_S_S_S_S_S_S_S_d_param_3,
	.param .u64 .ptr .align 1 _Z16updateVelocitiesiPdS_S_S_S_S_S_S_S_d_param_4,
	.param .u64 .ptr .align 1 _Z16updateVelocitiesiPdS_S_S_S_S_S_S_S_d_param_5,
	.param .u64 .ptr .align 1 _Z16updateVelocitiesiPdS_S_S_S_S_S_S_S_d_param_6,
	.param .u64 .ptr .align 1 _Z16updateVelocitiesiPdS_S_S_S_S_S_S_S_d_param_7,
	.param .u64 .ptr .align 1 _Z16updateVelocitiesiPdS_S_S_S_S_S_S_S_d_param_8,
	.param .u64 .ptr .align 1 _Z16updateVelocitiesiPdS_S_S_S_S_S_S_S_d_param_9,
	.param .f64 _Z16updateVelocitiesiPdS_S_S_S_S_S_S_S_d_param_10
)
{
	.reg .pred 	%p<2>;
	.reg .b32 	%r<6>;
	.reg .b64 	%rd<30>;
	.reg .b64 	%fd<20>;

	ld.param.u32 	%r2, [_Z16updateVelocitiesiPdS_S_S_S_S_S_S_S_d_param_0];
	ld.param.u64 	%rd2, [_Z16updateVelocitiesiPdS_S_S_S_S_S_S_S_d_param_2];
	ld.param.u64 	%rd3, [_Z16updateVelocitiesiPdS_S_S_S_S_S_S_S_d_param_3];
	ld.param.u64 	%rd4, [_Z16updateVelocitiesiPdS_S_S_S_S_S_S_S_d_param_4];
	ld.param.u64 	%rd5, [_Z16updateVelocitiesiPdS_S_S_S_S_S_S_S_d_param_5];
	ld.param.u64 	%rd6, [_Z16updateVelocitiesiPdS_S_S_S_S_S_S_S_d_param_6];
	ld.param.u64 	%rd7, [_Z16updateVelocitiesiPdS_S_S_S_S_S_S_S_d_param_7];
	ld.param.u64 	%rd8, [_Z16updateVelocitiesiPdS_S_S_S_S_S_S_S_d_param_8];
	ld.param.u64 	%rd9, [_Z16updateVelocitiesiPdS_S_S_S_S_S_S_S_d_param_9];
	ld.param.f64 	%fd1, [_Z16updateVelocitiesiPdS_S_S_S_S_S_S_S_d_param_10];
	mov.u32 	%r3, %ctaid.x;
	mov.u32 	%r4, %ntid.x;
	mov.u32 	%r5, %tid.x;
	mad.lo.s32 	%r1, %r3, %r4, %r5;
	setp.ge.s32 	%p1, %r1, %r2;
	@%p1 bra 	$L__BB2_2;
	ld.param.u64 	%rd29, [_Z16updateVelocitiesiPdS_S_S_S_S_S_S_S_d_param_1];
	cvta.to.global.u64 	%rd10, %rd4;
	cvta.to.global.u64 	%rd11, %rd7;
	cvta.to.global.u64 	%rd12, %rd29;
	cvta.to.global.u64 	%rd13, %rd5;
	cvta.to.global.u64 	%rd14, %rd8;
	cvta.to.global.u64 	%rd15, %rd2;
	cvta.to.global.u64 	%rd16, %rd6;
	cvta.to.global.u64 	%rd17, %rd9;
	cvta.to.global.u64 	%rd18, %rd3;
	mul.wide.s32 	%rd19, %r1, 8;
	add.s64 	%rd20, %rd10, %rd19;
	ld.global.f64 	%fd2, [%rd20];
	add.s64 	%rd21, %rd11, %rd19;
	ld.global.f64 	%fd3, [%rd21];
	add.f64 	%fd4, %fd2, %fd3;
	mul.f64 	%fd5, %fd4, 0d3FE0000000000000;
	add.s64 	%rd22, %rd12, %rd19;
	ld.global.f64 	%fd6, [%rd22];
	fma.rn.f64 	%fd7, %fd1, %fd5, %fd6;
	st.global.f64 	[%rd22], %fd7;
	add.s64 	%rd23, %rd13, %rd19;
	ld.global.f64 	%fd8, [%rd23];
	add.s64 	%rd24, %rd14, %rd19;
	ld.global.f64 	%fd9, [%rd24];
	add.f64 	%fd10, %fd8, %fd9;
	mul.f64 	%fd11, %fd10, 0d3FE0000000000000;
	add.s64 	%rd25, %rd15, %rd19;
	ld.global.f64 	%fd12, [%rd25];
	fma.rn.f64 	%fd13, %fd1, %fd11, %fd12;
	st.global.f64 	[%rd25], %fd13;
	add.s64 	%rd26, %rd16, %rd19;
	ld.global.f64 	%fd14, [%rd26];
	add.s64 	%rd27, %rd17, %rd19;
	ld.global.f64 	%fd15, [%rd27];
	add.f64 	%fd16, %fd14, %fd15;
	mul.f64 	%fd17, %fd16, 0d3FE0000000000000;
	add.s64 	%rd28, %rd18, %rd19;
	ld.global.f64 	%fd18, [%rd28];
	fma.rn.f64 	%fd19, %fd1, %fd17, %fd18;
	st.global.f64 	[%rd28], %fd19;
$L__BB2_2:
	ret;

}


// ===== COMPILED SASS (sm_100) =====

	.target	sm_100

	.elftype	@"ET_EXEC"


//--------------------- .note.nv.tkinfo           --------------------------
	.section	.note.nv.tkinfo,"",@"SHT_NOTE"
	.sectionflags	@"SHF_NOTE_NV_TKINFO"
	.tkinfo
        /*0018*/ 	.word	0x00000002
        /*0030*/ 	.string	""
        /*0030*/ 	.string	"ptxas"
        /*0030*/ 	.string	"Cuda compilation tools, release 13.0, V13.0.88"
        /*0030*/ 	.string	"Build cuda_13.0.r13.0/compiler.36424714_0"
        /*0030*/ 	.string	"-arch sm_100 -m 64 "



//--------------------- .note.nv.cuinfo           --------------------------
	.section	.note.nv.cuinfo,"",@"SHT_NOTE"
	.sectionflags	@"SHF_NOTE_NV_CUINFO"
        /*0018*/ 	.short	0x0002
        /*001a*/ 	.short	0x0064
        /*001c*/ 	.short	0x0082
	.zero		2


//--------------------- .nv.info                  --------------------------
	.section	.nv.info,"",@"SHT_CUDA_INFO"
	.align	4


	//----- nvinfo : EIATTR_REGCOUNT
	.align		4
        /*0000*/ 	.byte	0x04, 0x2f
        /*0002*/ 	.short	(.L_1 - .L_0)
	.align		4
.L_0:
        /*0004*/ 	.word	index@(_Z24computeAccelerationTilediPdS_S_S_S_S_S_)
        /*0008*/ 	.word	0x00000030


	//----- nvinfo : EIATTR_FRAME_SIZE
	.align		4
.L_1:
        /*000c*/ 	.byte	0x04, 0x11
        /*000e*/ 	.short	(.L_3 - .L_2)
	.align		4
.L_2:
        /*0010*/ 	.word	index@($__internal_1_$__cuda_sm20_dsqrt_rn_f64_mediumpath_v1)
        /*0014*/ 	.word	0x00000000


	//----- nvinfo : EIATTR_FRAME_SIZE
	.align		4
.L_3:
        /*0018*/ 	.byte	0x04, 0x11
        /*001a*/ 	.short	(.L_5 - .L_4)
	.align		4
.L_4:
        /*001c*/ 	.word	index@($__internal_0_$__cuda_sm20_dblrcp_rn_slowpath_v3)
        /*0020*/ 	.word	0x00000000


	//----- nvinfo : EIATTR_FRAME_SIZE
	.align		4
.L_5:
        /*0024*/ 	.byte	0x04, 0x11
        /*0026*/ 	.short	(.L_7 - .L_6)
	.align		4
.L_6:
        /*0028*/ 	.word	index@(_Z24computeAccelerationTilediPdS_S_S_S_S_S_)
        /*002c*/ 	.word	0x00000000


	//----- nvinfo : EIATTR_REGCOUNT
	.align		4
.L_7:
        /*0030*/ 	.byte	0x04, 0x2f
        /*0032*/ 	.short	(.L_9 - .L_8)
	.align		4
.L_8:
        /*0034*/ 	.word	index@(_Z15updatePositionsiPdS_S_S_S_S_S_S_S_d)
        /*0038*/ 	.word	0x00000014


	//----- nvinfo : EIATTR_FRAME_SIZE
	.align		4
.L_9:
        /*003c*/ 	.byte	0x04, 0x11
        /*003e*/ 	.short	(.L_11 - .L_10)
	.align		4
.L_10:
        /*0040*/ 	.word	index@(_Z15updatePositionsiPdS_S_S_S_S_S_S_S_d)
        /*0044*/ 	.word	0x00000000


	//----- nvinfo : EIATTR_REGCOUNT
	.align		4
.L_11:
        /*0048*/ 	.byte	0x04, 0x2f
        /*004a*/ 	.short	(.L_13 - .L_12)
	.align		4
.L_12:
        /*004c*/ 	.word	index@(_Z16updateVelocitiesiPdS_S_S_S_S_S_S_S_d)
        /*0050*/ 	.word	0x00000018


	//----- nvinfo : EIATTR_FRAME_SIZE
	.align		4
.L_13:
        /*0054*/ 	.byte	0x04, 0x11
        /*0056*/ 	.short	(.L_15 - .L_14)
	.align		4
.L_14:
        /*0058*/ 	.word	index@(_Z16updateVelocitiesiPdS_S_S_S_S_S_S_S_d)
        /*005c*/ 	.word	0x00000000


	//----- nvinfo : EIATTR_MIN_STACK_SIZE
	.align		4
.L_15:
        /*0060*/ 	.byte	0x04, 0x12
        /*0062*/ 	.short	(.L_17 - .L_16)
	.align		4
.L_16:
        /*0064*/ 	.word	index@(_Z16updateVelocitiesiPdS_S_S_S_S_S_S_S_d)
        /*0068*/ 	.word	0x00000000


	//----- nvinfo : EIATTR_MIN_STACK_SIZE
	.align		4
.L_17:
        /*006c*/ 	.byte	0x04, 0x12
        /*006e*/ 	.short	(.L_19 - .L_18)
	.align		4
.L_18:
        /*0070*/ 	.word	index@(_Z15updatePositionsiPdS_S_S_S_S_S_S_S_d)
        /*0074*/ 	.word	0x00000000


	//----- nvinfo : EIATTR_MIN_STACK_SIZE
	.align		4
.L_19:
        /*0078*/ 	.byte	0x04, 0x12
        /*007a*/ 	.short	(.L_21 - .L_20)
	.align		4
.L_20:
        /*007c*/ 	.word	index@(_Z24computeAccelerationTilediPdS_S_S_S_S_S_)
        /*0080*/ 	.word	0x00000000
.L_21:


//--------------------- .nv.compat                --------------------------
	.section	.nv.compat,"",@"SHT_CUDA_COMPAT_INFO"
	.align	4
        /*0000*/ 	.byte	0x02, 0x09, 0x00, 0x00, 0x02, 0x02, 0x01, 0x00, 0x02, 0x05, 0x05, 0x00, 0x03, 0x07, 0x01, 0x01
        /*0010*/ 	.byte	0x02, 0x03, 0x00, 0x00, 0x02, 0x06, 0x01, 0x00, 0x04, 0x0b, 0x08, 0x00, 0x01, 0x00, 0x00, 0x00
        /*0020*/ 	.byte	0x00, 0x00, 0x00, 0x00


//--------------------- .nv.info._Z16updateVelocitiesiPdS_S_S_S_S_S_S_S_d --------------------------
	.section	.nv.info._Z16updateVelocitiesiPdS_S_S_S_S_S_S_S_d,"",@"SHT_CUDA_INFO"
	.sectionflags	@""
	.align	4


	//----- nvinfo : EIATTR_CUDA_API_VERSION
	.align		4
        /*0000*/ 	.byte	0x04, 0x37
        /*0002*/ 	.short	(.L_23 - .L_22)
.L_22:
        /*0004*/ 	.word	0x00000082


	//----- nvinfo : EIATTR_KPARAM_INFO
	.align		4
.L_23:
        /*0008*/ 	.byte	0x04, 0x17
        /*000a*/ 	.short	(.L_25 - .L_24)
.L_24:
        /*000c*/ 	.word	0x00000000
        /*0010*/ 	.short	0x000a
        /*0012*/ 	.short	0x0050
        /*0014*/ 	.byte	0x00, 0xf0, 0x21, 0x00


	//----- nvinfo : EIATTR_KPARAM_INFO
	.align		4
.L_25:
        /*0018*/ 	.byte	0x04, 0x17
        /*001a*/ 	.short	(.L_27 - .L_26)
.L_26:
        /*001c*/ 	.word	0x00000000
        /*0020*/ 	.short	0x0009
        /*0022*/ 	.short	0x0048
        /*0024*/ 	.byte	0x00, 0xf5, 0x21, 0x00


	//----- nvinfo : EIATTR_KPARAM_INFO
	.align		4
.L_27:
        /*0028*/ 	.byte	0x04, 0x17
        /*002a*/ 	.short	(.L_29 - .L_28)
.L_28:
        /*002c*/ 	.word	0x00000000
        /*0030*/ 	.short	0x0008
        /*0032*/ 	.short	0x0040
        /*0034*/ 	.byte	0x00, 0xf5, 0x21, 0x00


	//----- nvinfo : EIATTR_KPARAM_INFO
	.align		4
.L_29:
        /*0038*/ 	.byte	0x04, 0x17
        /*003a*/ 	.short	(.L_31 - .L_30)
.L_30:
        /*003c*/ 	.word	0x00000000
        /*0040*/ 	.short	0x0007
        /*0042*/ 	.short	0x0038
        /*0044*/ 	.byte	0x00, 0xf5, 0x21, 0x00


	//----- nvinfo : EIATTR_KPARAM_INFO
	.align		4
.L_31:
        /*0048*/ 	.byte	0x04, 0x17
        /*004a*/ 	.short	(.L_33 - .L_32)
.L_32:
        /*004c*/ 	.word	0x00000000
        /*0050*/ 	.short	0x0006
        /*0052*/ 	.short	0x0030
        /*0054*/ 	.byte	0x00, 0xf5, 0x21, 0x00


	//----- nvinfo : EIATTR_KPARAM_INFO
	.align		4
.L_33:
        /*0058*/ 	.byte	0x04, 0x17
        /*005a*/ 	.short	(.L_35 - .L_34)
.L_34:
        /*005c*/ 	.word	0x00000000
        /*0060*/ 	.short	0x0005
        /*0062*/ 	.short	0x0028
        /*0064*/ 	.byte	0x00, 0xf5, 0x21, 0x00


	//----- nvinfo : EIATTR_KPARAM_INFO
	.align		4
.L_35:
        /*0068*/ 	.byte	0x04, 0x17
        /*006a*/ 	.short	(.L_37 - .L_36)
.L_36:
        /*006c*/ 	.word	0x00000000
        /*0070*/ 	.short	0x0004
        /*0072*/ 	.short	0x0020
        /*0074*/ 	.byte	0x00, 0xf5, 0x21, 0x00


	//----- nvinfo : EIATTR_KPARAM_INFO
	.align		4
.L_37:
        /*0078*/ 	.byte	0x04, 0x17
        /*007a*/ 	.short	(.L_39 - .L_38)
.L_38:
        /*007c*/ 	.word	0x00000000
        /*0080*/ 	.short	0x0003
        /*0082*/ 	.short	0x0018
        /*0084*/ 	.byte	0x00, 0xf5, 0x21, 0x00


	//----- nvinfo : EIATTR_KPARAM_INFO
	.align		4
.L_39:
        /*0088*/ 	.byte	0x04, 0x17
        /*008a*/ 	.short	(.L_41 - .L_40)
.L_40:
        /*008c*/ 	.word	0x00000000
        /*0090*/ 	.short	0x0002
        /*0092*/ 	.short	0x0010
        /*0094*/ 	.byte	0x00, 0xf5, 0x21, 0x00


	//----- nvinfo : EIATTR_KPARAM_INFO
	.align		4
.L_41:
        /*0098*/ 	.byte	0x04, 0x17
        /*009a*/ 	.short	(.L_43 - .L_42)
.L_42:
        /*009c*/ 	.word	0x00000000
        /*00a0*/ 	.short	0x0001
        /*00a2*/ 	.short	0x0008
        /*00a4*/ 	.byte	0x00, 0xf5, 0x21, 0x00


	//----- nvinfo : EIATTR_KPARAM_INFO
	.align		4
.L_43:
        /*00a8*/ 	.byte	0x04, 0x17
        /*00aa*/ 	.short	(.L_45 - .L_44)
.L_44:
        /*00ac*/ 	.word	0x00000000
        /*00b0*/ 	.short	0x0000
        /*00b2*/ 	.short	0x0000
        /*00b4*/ 	.byte	0x00, 0xf0, 0x11, 0x00


	//----- nvinfo : EIATTR_SPARSE_MMA_MASK
	.align		4
.L_45:
        /*00b8*/ 	.byte	0x03, 0x50
        /*00ba*/ 	.short	0x0000


	//----- nvinfo : EIATTR_MAXREG_COUNT
	.align		4
        /*00bc*/ 	.byte	0x03, 0x1b
        /*00be*/ 	.short	0x00ff


	//----- nvinfo : EIATTR_MERCURY_ISA_VERSION
	.align		4
        /*00c0*/ 	.byte	0x03, 0x5f
        /*00c2*/ 	.short	0x0101


	//----- nvinfo : EIATTR_VRC_CTA_INIT_COUNT
	.align		4
        /*00c4*/ 	.byte	0x02, 0x4a
	.zero		1
	.zero		1


	//----- nvinfo : EIATTR_EXIT_INSTR_OFFSETS
	.align		4
        /*00c8*/ 	.byte	0x04, 0x1c
        /*00ca*/ 	.short	(.L_47 - .L_46)


	//   ....[0]....
.L_46:
        /*00cc*/ 	.word	0x00000070


	//   ....[1]....
        /*00d0*/ 	.word	0x00000310


	//----- nvinfo : EIATTR_CBANK_PARAM_SIZE
	.align		4
.L_47:
        /*00d4*/ 	.byte	0x03, 0x19
        /*00d6*/ 	.short	0x0058


	//----- nvinfo : EIATTR_PARAM_CBANK
	.align		4
        /*00d8*/ 	.byte	0x04, 0x0a
        /*00da*/ 	.short	(.L_49 - .L_48)
	.align		4
.L_48:
        /*00dc*/ 	.word	index@(.nv.constant0._Z16updateVelocitiesiPdS_S_S_S_S_S_S_S_d)
        /*00e0*/ 	.short	0x0380
        /*00e2*/ 	.short	0x0058


	//----- nvinfo : EIATTR_SW_WAR
	.align		4
.L_49:
        /*00e4*/ 	.byte	0x04, 0x36
        /*00e6*/ 	.short	(.L_51 - .L_50)
.L_50:
        /*00e8*/ 	.word	0x00000008
.L_51:


//--------------------- .nv.info._Z15updatePositionsiPdS_S_S_S_S_S_S_S_d --------------------------
	.section	.nv.info._Z15updatePositionsiPdS_S_S_S_S_S_S_S_d,"",@"SHT_CUDA_INFO"
	.sectionflags	@""
	.align	4


	//----- nvinfo : EIATTR_CUDA_API_VERSION
	.align		4
        /*0000*/ 	.byte	0x04, 0x37
        /*0002*/ 	.short	(.L_53 - .L_52)
.L_52:
        /*0004*/ 	.word	0x00000082


	//----- nvinfo : EIATTR_KPARAM_INFO
	.align		4
.L_53:
        /*0008*/ 	.byte	0x04, 0x17
        /*000a*/ 	.short	(.L_55 - .L_54)
.L_54:
        /*000c*/ 	.word	0x00000000
        /*0010*/ 	.short	0x000a
        /*0012*/ 	.short	0x0050
        /*0014*/ 	.byte	0x00, 0xf0, 0x21, 0x00


	//----- nvinfo : EIATTR_KPARAM_INFO
	.align		4
.L_55:
        /*0018*/ 	.byte	0x04, 0x17
        /*001a*/ 	.short	(.L_57 - .L_56)
.L_56:
        /*001c*/ 	.word	0x00000000
        /*0020*/ 	.short	0x0009
        /*0022*/ 	.short	0x0048
        /*0024*/ 	.byte	0x00, 0xf5, 0x21, 0x00


	//----- nvinfo : EIATTR_KPARAM_INFO
	.align		4
.L_57:
        /*0028*/ 	.byte	0x04, 0x17
        /*002a*/ 	.short	(.L_59 - .L_58)
.L_58:
        /*002c*/ 	.word	0x00000000
        /*0030*/ 	.short	0x0008
        /*0032*/ 	.short	0x0040
        /*0034*/ 	.byte	0x00, 0xf5, 0x21, 0x00


	//----- nvinfo : EIATTR_KPARAM_INFO
	.align		4
.L_59:
        /*0038*/ 	.byte	0x04, 0x17
        /*003a*/ 	.short	(.L_61 - .L_60)
.L_60:
        /*003c*/ 	.word	0x00000000
        /*0040*/ 	.short	0x0007
        /*0042*/ 	.short	0x0038
        /*0044*/ 	.byte	0x00, 0xf5, 0x21, 0x00


	//----- nvinfo : EIATTR_KPARAM_INFO
	.align		4
.L_61:
        /*0048*/ 	.byte	0x04, 0x17
        /*004a*/ 	.short	(.L_63 - .L_62)
.L_62:
        /*004c*/ 	.word	0x00000000
        /*0050*/ 	.short	0x0006
        /*0052*/ 	.short	0x0030
        /*0054*/ 	.byte	0x00, 0xf5, 0x21, 0x00


	//----- nvinfo : EIATTR_KPARAM_INFO
	.align		4
.L_63:
        /*0058*/ 	.byte	0x04, 0x17
        /*005a*/ 	.short	(.L_65 - .L_64)
.L_64:
        /*005c*/ 	.word	0x00000000
        /*0060*/ 	.short	0x0005
        /*0062*/ 	.short	0x0028
        /*0064*/ 	.byte	0x00, 0xf5, 0x21, 0x00


	//----- nvinfo : EIATTR_KPARAM_INFO
	.align		4
.L_65:
        /*0068*/ 	.byte	0x04, 0x17
        /*006a*/ 	.short	(.L_67 - .L_66)
.L_66:
        /*006c*/ 	.word	0x00000000
        /*0070*/ 	.short	0x0004
        /*0072*/ 	.short	0x0020
        /*0074*/ 	.byte	0x00, 0xf5, 0x21, 0x00


	//----- nvinfo : EIATTR_KPARAM_INFO
	.align		4
.L_67:
        /*0078*/ 	.byte	0x04, 0x17
        /*007a*/ 	.short	(.L_69 - .L_68)
.L_68:
        /*007c*/ 	.word	0x00000000
        /*0080*/ 	.short	0x0003
        /*0082*/ 	.short	0x0018
        /*0084*/ 	.byte	0x00, 0xf5, 0x21, 0x00


	//----- nvinfo : EIATTR_KPARAM_INFO
	.align		4
.L_69:
        /*0088*/ 	.byte	0x04, 0x17
        /*008a*/ 	.short	(.L_71 - .L_70)
.L_70:
        /*008c*/ 	.word	0x00000000
        /*0090*/ 	.short	0x0002
        /*0092*/ 	.short	0x0010
        /*0094*/ 	.byte	0x00, 0xf5, 0x21, 0x00


	//----- nvinfo : EIATTR_KPARAM_INFO
	.align		4
.L_71:
        /*0098*/ 	.byte	0x04, 0x17
        /*009a*/ 	.short	(.L_73 - .L_72)
.L_72:
        /*009c*/ 	.word	0x00000000
        /*00a0*/ 	.short	0x0001
        /*00a2*/ 	.short	0x0008
        /*00a4*/ 	.byte	0x00, 0xf5, 0x21, 0x00


	//----- nvinfo : EIATTR_KPARAM_INFO
	.align		4
.L_73:
        /*00a8*/ 	.byte	0x04, 0x17
        /*00aa*/ 	.short	(.L_75 - .L_74)
.L_74:
        /*00ac*/ 	.word	0x00000000
        /*00b0*/ 	.short	0x0000
        /*00b2*/ 	.short	0x0000
        /*00b4*/ 	.byte	0x00, 0xf0, 0x11, 0x00


	//----- nvinfo : EIATTR_SPARSE_MMA_MASK
	.align		4
.L_75:
        /*00b8*/ 	.byte	0x03, 0x50
        /*00ba*/ 	.short	0x0000


	//----- nvinfo : EIATTR_MAXREG_COUNT
	.align		4
        /*00bc*/ 	.byte	0x03, 0x1b
        /*00be*/ 	.short	0x00ff


	//----- nvinfo : EIATTR_MERCURY_ISA_VERSION
	.align		4
        /*00c0*/ 	.byte	0x03, 0x5f
        /*00c2*/ 	.short	0x0101


	//----- nvinfo : EIATTR_VRC_CTA_INIT_COUNT
	.align		4
        /*00c4*/ 	.byte	0x02, 0x4a
	.zero		1
	.zero		1


	//----- nvinfo : EIATTR_EXIT_INSTR_OFFSETS
	.align		4
        /*00c8*/ 	.byte	0x04, 0x1c
        /*00ca*/ 	.short	(.L_77 - .L_76)


	//   ....[0]....
.L_76:
        /*00cc*/ 	.word	0x00000070


	//   ....[1]....
        /*00d0*/ 	.word	0x00000370


	//----- nvinfo : EIATTR_CBANK_PARAM_SIZE
	.align		4
.L_77:
        /*00d4*/ 	.byte	0x03, 0x19
        /*00d6*/ 	.short	0x0058


	//----- nvinfo : EIATTR_PARAM_CBANK
	.align		4
        /*00d8*/ 	.byte	0x04, 0x0a
        /*00da*/ 	.short	(.L_79 - .L_78)
	.align		4
.L_78:
        /*00dc*/ 	.word	index@(.nv.constant0._Z15updatePositionsiPdS_S_S_S_S_S_S_S_d)
        /*00e0*/ 	.short	0x0380
        /*00e2*/ 	.short	0x0058


	//----- nvinfo : EIATTR_SW_WAR
	.align		4
.L_79:
        /*00e4*/ 	.byte	0x04, 0x36
        /*00e6*/ 	.short	(.L_81 - .L_80)
.L_80:
        /*00e8*/ 	.word	0x00000008
.L_81:


//--------------------- .nv.info._Z24computeAccelerationTilediPdS_S_S_S_S_S_ --------------------------
	.section	.nv.info._Z24computeAccelerationTilediPdS_S_S_S_S_S_,"",@"SHT_CUDA_INFO"
	.sectionflags	@""
	.align	4


	//----- nvinfo : EIATTR_CUDA_API_VERSION
	.align		4
        /*0000*/ 	.byte	0x04, 0x37
        /*0002*/ 	.short	(.L_83 - .L_82)
.L_82:
        /*0004*/ 	.word	0x00000082


	//----- nvinfo : EIATTR_KPARAM_INFO
	.align		4
.L_83:
        /*0008*/ 	.byte	0x04, 0x17
        /*000a*/ 	.short	(.L_85 - .L_84)
.L_84:
        /*000c*/ 	.word	0x00000000
        /*0010*/ 	.short	0x0007
        /*0012*/ 	.short	0x0038
        /*0014*/ 	.byte	0x00, 0xf5, 0x21, 0x00


	//----- nvinfo : EIATTR_KPARAM_INFO
	.align		4
.L_85:
        /*0018*/ 	.byte	0x04, 0x17
        /*001a*/ 	.short	(.L_87 - .L_86)
.L_86:
        /*001c*/ 	.word	0x00000000
        /*0020*/ 	.short	0x0006
        /*0022*/ 	.short	0x0030
        /*0024*/ 	.byte	0x00, 0xf5, 0x21, 0x00


	//----- nvinfo : EIATTR_KPARAM_INFO
	.align		4
.L_87:
        /*0028*/ 	.byte	0x04, 0x17
        /*002a*/ 	.short	(.L_89 - .L_88)
.L_88:
        /*002c*/ 	.word	0x00000000
        /*0030*/ 	.short	0x0005
        /*0032*/ 	.short	0x0028
        /*0034*/ 	.byte	0x00, 0xf5, 0x21, 0x00


	//----- nvinfo : EIATTR_KPARAM_INFO
	.align		4
.L_89:
        /*0038*/ 	.byte	0x04, 0x17
        /*003a*/ 	.short	(.L_91 - .L_90)
.L_90:
        /*003c*/ 	.word	0x00000000
        /*0040*/ 	.short	0x0004
        /*0042*/ 	.short	0x0020
        /*0044*/ 	.byte	0x00, 0xf5, 0x21, 0x00


	//----- nvinfo : EIATTR_KPARAM_INFO
	.align		4
.L_91:
        /*0048*/ 	.byte	0x04, 0x17
        /*004a*/ 	.short	(.L_93 - .L_92)
.L_92:
        /*004c*/ 	.word	0x00000000
        /*0050*/ 	.short	0x0003
        /*0052*/ 	.short	0x0018
        /*0054*/ 	.byte	0x00, 0xf5, 0x21, 0x00


	//----- nvinfo : EIATTR_KPARAM_INFO
	.align		4
.L_93:
        /*0058*/ 	.byte	0x04, 0x17
        /*005a*/ 	.short	(.L_95 - .L_94)
.L_94:
        /*005c*/ 	.word	0x00000000
        /*0060*/ 	.short	0x0002
        /*0062*/ 	.short	0x0010
        /*0064*/ 	.byte	0x00, 0xf5, 0x21, 0x00


	//----- nvinfo : EIATTR_KPARAM_INFO
	.align		4
.L_95:
        /*0068*/ 	.byte	0x04, 0x17
        /*006a*/ 	.short	(.L_97 - .L_96)
.L_96:
        /*006c*/ 	.word	0x00000000
        /*0070*/ 	.short	0x0001
        /*0072*/ 	.short	0x0008
        /*0074*/ 	.byte	0x00, 0xf5, 0x21, 0x00


	//----- nvinfo : EIATTR_KPARAM_INFO
	.align		4
.L_97:
        /*0078*/ 	.byte	0x04, 0x17
        /*007a*/ 	.short	(.L_99 - .L_98)
.L_98:
        /*007c*/ 	.word	0x00000000
        /*0080*/ 	.short	0x0000
        /*0082*/ 	.short	0x0000
        /*0084*/ 	.byte	0x00, 0xf0, 0x11, 0x00


	//----- nvinfo : EIATTR_SPARSE_MMA_MASK
	.align		4
.L_99:
        /*0088*/ 	.byte	0x03, 0x50
        /*008a*/ 	.short	0x0000


	//----- nvinfo : EIATTR_MAXREG_COUNT
	.align		4
        /*008c*/ 	.byte	0x03, 0x1b
        /*008e*/ 	.short	0x00ff


	//----- nvinfo : EIATTR_NUM_BARRIERS
	.align		4
        /*0090*/ 	.byte	0x02, 0x4c
        /*0092*/ 	.byte	0x01
	.zero		1


	//----- nvinfo : EIATTR_MERCURY_ISA_VERSION
	.align		4
        /*0094*/ 	.byte	0x03, 0x5f
        /*0096*/ 	.short	0x0101


	//----- nvinfo : EIATTR_VRC_CTA_INIT_COUNT
	.align		4
        /*0098*/ 	.byte	0x02, 0x4a
	.zero		1
	.zero		1


	//----- nvinfo : EIATTR_EXIT_INSTR_OFFSETS
	.align		4
        /*009c*/ 	.byte	0x04, 0x1c
        /*009e*/ 	.short	(.L_101 - .L_100)


	//   ....[0]....
.L_100:
        /*00a0*/ 	.word	0x00009080


	//   ....[1]....
        /*00a4*/ 	.word	0x00009120


	//----- nvinfo : EIATTR_CRS_STACK_SIZE
	.align		4
.L_101:
        /*00a8*/ 	.byte	0x04, 0x1e
        /*00aa*/ 	.short	(.L_103 - .L_102)
.L_102:
        /*00ac*/ 	.word	0x00000000


	//----- nvinfo : EIATTR_CBANK_PARAM_SIZE
	.align		4
.L_103:
        /*00b0*/ 	.byte	0x03, 0x19
        /*00b2*/ 	.short	0x0040


	//----- nvinfo : EIATTR_PARAM_CBANK
	.align		4
        /*00b4*/ 	.byte	0x04, 0x0a
        /*00b6*/ 	.short	(.L_105 - .L_104)
	.align		4
.L_104:
        /*00b8*/ 	.word	index@(.nv.constant0._Z24computeAccelerationTilediPdS_S_S_S_S_S_)
        /*00bc*/ 	.short	0x0380
        /*00be*/ 	.short	0x0040


	//----- nvinfo : EIATTR_SW_WAR
	.align		4
.L_105:
        /*00c0*/ 	.byte	0x04, 0x36
        /*00c2*/ 	.short	(.L_107 - .L_106)
.L_106:
        /*00c4*/ 	.word	0x00000008
.L_107:


//--------------------- .nv.callgraph             --------------------------
	.section	.nv.callgraph,"",@"SHT_CUDA_CALLGRAPH"
	.align	4
	.sectionentsize	8
	.align		4
        /*0000*/ 	.word	0x00000000
	.align		4
        /*0004*/ 	.word	0xffffffff
	.align		4
        /*0008*/ 	.word	0x00000000
	.align		4
        /*000c*/ 	.word	0xfffffffe
	.align		4
        /*0010*/ 	.word	0x00000000
	.align		4
        /*0014*/ 	.word	0xfffffffd
	.align		4
        /*0018*/ 	.word	0x00000000
	.align		4
        /*001c*/ 	.word	0xfffffffc


//--------------------- .text._Z16updateVelocitiesiPdS_S_S_S_S_S_S_S_d --------------------------
	.section	.text._Z16updateVelocitiesiPdS_S_S_S_S_S_S_S_d,"ax",@progbits
	.align	128
        .global         _Z16updateVelocitiesiPdS_S_S_S_S_S_S_S_d
        .type           _Z16updateVelocitiesiPdS_S_S_S_S_S_S_S_d,@function
        .size           _Z16updateVelocitiesiPdS_S_S_S_S_S_S_S_d,(.L_x_218 - _Z16updateVelocitiesiPdS_S_S_S_S_S_S_S_d)
        .other          _Z16updateVelocitiesiPdS_S_S_S_S_S_S_S_d,@"STO_CUDA_ENTRY STV_DEFAULT"
_Z16updateVelocitiesiPdS_S_S_S_S_S_S_S_d:
.text._Z16updateVelocitiesiPdS_S_S_S_S_S_S_S_d:
[----:B------:R-:W-:Y:S01]  /*0000*/  LDC R1, c[0x0][0x37c] ;  /* 0x0000df00ff017b82 */ /* 0x000fe20000000800 */
[----:B------:R-:W0:Y:S07]  /*0010*/  S2R R3, SR_TID.X ;  /* 0x0000000000037919 */ /* 0x000e2e0000002100 */
[----:B------:R-:W0:Y:S01]  /*0020*/  S2UR UR4, SR_CTAID.X ;  /* 0x00000000000479c3 */ /* 0x000e220000002500 */
[----:B------:R-:W1:Y:S07]  /*0030*/  LDCU UR5, c[0x0][0x380] ;  /* 0x00007000ff0577ac */ /* 0x000e6e0008000800 */
[----:B------:R-:W0:Y:S02]  /*0040*/  LDC R0, c[0x0][0x360] ;  /* 0x0000d800ff007b82 */ /* 0x000e240000000800 */
[----:B0-----:R-:W-:-:S05]  /*0050*/  IMAD R0, R0, UR4, R3 ;  /* 0x0000000400007c24 */ /* 0x001fca000f8e0203 */
[----:B-1----:R-:W-:-:S13]  /*0060*/  ISETP.GE.AND P0, PT, R0, UR5, PT ;  /* 0x0000000500007c0c */ /* 0x002fda000bf06270 */
[----:B------:R-:W-:Y:S05]  /*0070*/  @P0 EXIT ;  /* 0x000000000000094d */ /* 0x000fea0003800000 */
[----:B------:R-:W0:Y:S01]  /*0080*/  LDC.64 R2, c[0x0][0x3a0] ;  /* 0x0000e800ff027b82 */ /* 0x000e220000000a00 */
[----:B------:R-:W1:Y:S01]  /*0090*/  LDCU.64 UR4, c[0x0][0x358] ;  /* 0x00006b00ff0477ac */ /* 0x000e620008000a00 */
[----:B------:R-:W2:Y:S06]  /*00a0*/  LDCU.64 UR6, c[0x0][0x3d0] ;  /* 0x00007a00ff0677ac */ /* 0x000eac0008000a00 */
[----:B------:R-:W3:Y:S08]  /*00b0*/  LDC.64 R4, c[0x0][0x3b8] ;  /* 0x0000ee00ff047b82 */ /* 0x000ef00000000a00 */
[----:B------:R-:W4:Y:S01]  /*00c0*/  LDC.64 R8, c[0x0][0x388] ;  /* 0x0000e200ff087b82 */ /* 0x000f220000000a00 */
[----:B0-----:R-:W-:-:S07]  /*00d0*/  IMAD.WIDE R2, R0, 0x8, R2 ;  /* 0x0000000800027825 */ /* 0x001fce00078e0202 */
[----:B------:R-:W0:Y:S01]  /*00e0*/  LDC.64 R12, c[0x0][0x3a8] ;  /* 0x0000ea00ff0c7b82 */ /* 0x000e220000000a00 */
[----:B-1----:R-:W5:Y:S01]  /*00f0*/  LDG.E.64 R2, desc[UR4][R2.64] ;  /* 0x0000000402027981 */ /* 0x002f62000c1e1b00 */
[----:B---3--:R-:W-:-:S06]  /*0100*/  IMAD.WIDE R4, R0, 0x8, R4 ;  /* 0x0000000800047825 */ /* 0x008fcc00078e0204 */
[----:B------:R-:W1:Y:S01]  /*0110*/  LDC.64 R14, c[0x0][0x3c0] ;  /* 0x0000f000ff0e7b82 */ /* 0x000e620000000a00 */
[----:B------:R-:W5:Y:S01]  /*0120*/  LDG.E.64 R4, desc[UR4][R4.64] ;  /* 0x0000000404047981 */ /* 0x000f62000c1e1b00 */
[----:B----4-:R-:W-:-:S06]  /*0130*/  IMAD.WIDE R8, R0, 0x8, R8 ;  /* 0x0000000800087825 */ /* 0x010fcc00078e0208 */
[----:B------:R-:W3:Y:S01]  /*0140*/  LDC.64 R16, c[0x0][0x390] ;  /* 0x0000e400ff107b82 */ /* 0x000ee20000000a00 */
[----:B------:R-:W2:Y:S07]  /*0150*/  LDG.E.64 R10, desc[UR4][R8.64] ;  /* 0x00000004080a7981 */ /* 0x000eae000c1e1b00 */
[----:B------:R-:W4:Y:S08]  /*0160*/  LDC.64 R18, c[0x0][0x3c8] ;  /* 0x0000f200ff127b82 */ /* 0x000f300000000a00 */
[----:B------:R-:W4:Y:S01]  /*0170*/  LDC.64 R20, c[0x0][0x398] ;  /* 0x0000e600ff147b82 */ /* 0x000f220000000a00 */
[----:B-----5:R-:W-:-:S08]  /*0180*/  DADD R6, R2, R4 ;  /* 0x0000000002067229 */ /* 0x020fd00000000004 */
[----:B------:R-:W-:Y:S01]  /*0190*/  DMUL R6, R6, 0.5 ;  /* 0x3fe0000006067828 */ /* 0x000fe20000000000 */
[----:B0-----:R-:W-:-:S04]  /*01a0*/  IMAD.WIDE R2, R0, 0x8, R12 ;  /* 0x0000000800027825 */ /* 0x001fc800078e020c */
[----:B-1----:R-:W-:-:S03]  /*01b0*/  IMAD.WIDE R4, R0, 0x8, R14 ;  /* 0x0000000800047825 */ /* 0x002fc600078e020e */
[----:B--2---:R-:W-:-:S07]  /*01c0*/  DFMA R6, R6, UR6, R10 ;  /* 0x0000000606067c2b */ /* 0x004fce000800000a */
[----:B------:R4:W-:Y:S04]  /*01d0*/  STG.E.64 desc[UR4][R8.64], R6 ;  /* 0x0000000608007986 */ /* 0x0009e8000c101b04 */
[----:B------:R-:W2:Y:S04]  /*01e0*/  LDG.E.64 R2, desc[UR4][R2.64] ;  /* 0x0000000402027981 */ /* 0x000ea8000c1e1b00 */
[----:B------:R-:W2:Y:S01]  /*01f0*/  LDG.E.64 R4, desc[UR4][R4.64] ;  /* 0x0000000404047981 */ /* 0x000ea2000c1e1b00 */
[C---:B---3--:R-:W-:Y:S02]  /*0200*/  IMAD.WIDE R12, R0.reuse, 0x8, R16 ;  /* 0x00000008000c7825 */ /* 0x048fe400078e0210 */
[----:B------:R-:W0:Y:S03]  /*0210*/  LDC.64 R16, c[0x0][0x3b0] ;  /* 0x0000ec00ff107b82 */ /* 0x000e260000000a00 */
[----:B------:R-:W3:Y:S01]  /*0220*/  LDG.E.64 R14, desc[UR4][R12.64] ;  /* 0x000000040c0e7981 */ /* 0x000ee2000c1e1b00 */
[----:B----4-:R-:W-:-:S04]  /*0230*/  IMAD.WIDE R8, R0, 0x8, R20 ;  /* 0x0000000800087825 */ /* 0x010fc800078e0214 */
[----:B0-----:R-:W-:Y:S01]  /*0240*/  IMAD.WIDE R6, R0, 0x8, R16 ;  /* 0x0000000800067825 */ /* 0x001fe200078e0210 */
[----:B--2---:R-:W-:-:S08]  /*0250*/  DADD R10, R2, R4 ;  /* 0x00000000020a7229 */ /* 0x004fd00000000004 */
[----:B------:R-:W-:Y:S01]  /*0260*/  DMUL R10, R10, 0.5 ;  /* 0x3fe000000a0a7828 */ /* 0x000fe20000000000 */
[----:B------:R-:W-:-:S07]  /*0270*/  IMAD.WIDE R2, R0, 0x8, R18 ;  /* 0x0000000800027825 */ /* 0x000fce00078e0212 */
[----:B---3--:R-:W-:-:S07]  /*0280*/  DFMA R10, R10, UR6, R14 ;  /* 0x000000060a0a7c2b */ /* 0x008fce000800000e */
[----:B------:R-:W-:Y:S04]  /*0290*/  STG.E.64 desc[UR4][R12.64], R10 ;  /* 0x0000000a0c007986 */ /* 0x000fe8000c101b04 */
[----:B------:R-:W2:Y:S04]  /*02a0*/  LDG.E.64 R6, desc[UR4][R6.64] ;  /* 0x0000000406067981 */ /* 0x000ea8000c1e1b00 */
[----:B------:R-:W2:Y:S04]  /*02b0*/  LDG.E.64 R2, desc[UR4][R2.64] ;  /* 0x0000000402027981 */ /* 0x000ea8000c1e1b00 */
[----:B------:R-:W3:Y:S01]  /*02c0*/  LDG.E.64 R14, desc[UR4][R8.64] ;  /* 0x00000004080e7981 */ /* 0x000ee2000c1e1b00 */
[----:B--2---:R-:W-:-:S08]  /*02d0*/  DADD R4, R6, R2 ;  /* 0x0000000006047229 */ /* 0x004fd00000000002 */
[----:B------:R-:W-:-:S08]  /*02e0*/  DMUL R4, R4, 0.5 ;  /* 0x3fe0000004047828 */ /* 0x000fd00000000000 */
[----:B---3--:R-:W-:-:S07]  /*02f0*/  DFMA R4, R4, UR6, R14 ;  /* 0x0000000604047c2b */ /* 0x008fce000800000e */
[----:B------:R-:W-:Y:S01]  /*0300*/  STG.E.64 desc[UR4][R8.64], R4 ;  /* 0x0000000408007986 */ /* 0x000fe2000c101b04 */
[----:B------:R-:W-:Y:S05]  /*0310*/  EXIT ;  /* 0x000000000000794d */ /* 0x000fea0003800000 */
.L_x_0:
[----:B------:R-:W-:-:S00]  /*0320*/  BRA `(.L_x_0) ;  /* 0xfffffffc00fc7947 */ /* 0x000fc0000383ffff */
[----:B------:R-:W-:-:S00]  /*0330*/  NOP ;  /* 0x0000000000007918 */ /* 0x000fc00000000000 */
        /* <DEDUP_REMOVED lines=12> */
.L_x_218:


//--------------------- .text._Z15updatePositionsiPdS_S_S_S_S_S_S_S_d --------------------------
	.section	.text._Z15updatePositionsiPdS_S_S_S_S_S_S_S_d,"ax",@progbits
	.align	128
        .global         _Z15updatePositionsiPdS_S_S_S_S_S_S_S_d
        .type           _Z15updatePositionsiPdS_S_S_S_S_S_S_S_d,@function
        .size           _Z15updatePositionsiPdS_S_S_S_S_S_S_S_d,(.L_x_219 - _Z15updatePositionsiPdS_S_S_S_S_S_S_S_d)
        .other          _Z15updatePositionsiPdS_S_S_S_S_S_S_S_d,@"STO_CUDA_ENTRY STV_DEFAULT"
_Z15updatePositionsiPdS_S_S_S_S_S_S_S_d:
.text._Z15updatePositionsiPdS_S_S_S_S_S_S_S_d:
        /* <DEDUP_REMOVED lines=18> */
[----:B------:R-:W3:Y:S01]  /*0120*/  LDG.E.64 R2, desc[UR4][R2.64] ;  /* 0x0000000402027981 */ /* 0x000ee2000c1e1b00 */
[----:B----4-:R-:W-:-:S05]  /*0130*/  IMAD.WIDE R8, R0, 0x8, R8 ;  /* 0x0000000800087825 */ /* 0x010fca00078e0208 */
[----:B------:R-:W4:Y:S01]  /*0140*/  LDG.E.64 R10, desc[UR4][R8.64] ;  /* 0x00000004080a7981 */ /* 0x000f22000c1e1b00 */
[----:B-----5:R-:W-:Y:S01]  /*0150*/  DMUL R6, R4, 0.5 ;  /* 0x3fe0000004067828 */ /* 0x020fe20000000000 */
[----:B0-----:R-:W-:Y:S02]  /*0160*/  IMAD.WIDE R4, R0, 0x8, R12 ;  /* 0x0000000800047825 */ /* 0x001fe400078e020c */
[----:B------:R-:W0:Y:S05]  /*0170*/  LDC.64 R12, c[0x0][0x390] ;  /* 0x0000e400ff0c7b82 */ /* 0x000e2a0000000a00 */
[----:B--2---:R-:W-:-:S08]  /*0180*/  DMUL R6, R6, UR6 ;  /* 0x0000000606067c28 */ /* 0x004fd00008000000 */
[----:B------:R-:W-:-:S08]  /*0190*/  DMUL R6, R6, UR6 ;  /* 0x0000000606067c28 */ /* 0x000fd00008000000 */
[----:B---3--:R-:W-:-:S08]  /*01a0*/  DFMA R6, R2, UR6, R6 ;  /* 0x0000000602067c2b */ /* 0x008fd00008000006 */
[----:B----4-:R-:W-:Y:S01]  /*01b0*/  DADD R6, R6, R10 ;  /* 0x0000000006067229 */ /* 0x010fe2000000000a */
[----:B------:R-:W2:Y:S06]  /*01c0*/  LDC.64 R10, c[0x0][0x3a8] ;  /* 0x0000ea00ff0a7b82 */ /* 0x000eac0000000a00 */
[----:B------:R3:W-:Y:S04]  /*01d0*/  STG.E.64 desc[UR4][R8.64], R6 ;  /* 0x0000000608007986 */ /* 0x0007e8000c101b04 */
[----:B------:R-:W4:Y:S01]  /*01e0*/  LDG.E.64 R4, desc[UR4][R4.64] ;  /* 0x0000000404047981 */ /* 0x000f22000c1e1b00 */
[----:B0-----:R-:W-:-:S05]  /*01f0*/  IMAD.WIDE R12, R0, 0x8, R12 ;  /* 0x00000008000c7825 */ /* 0x001fca00078e020c */
[----:B------:R-:W5:Y:S01]  /*0200*/  LDG.E.64 R14, desc[UR4][R12.64] ;  /* 0x000000040c0e7981 */ /* 0x000f62000c1e1b00 */
[----:B---3--:R-:W0:Y:S01]  /*0210*/  LDC.64 R6, c[0x0][0x3b0] ;  /* 0x0000ec00ff067b82 */ /* 0x008e220000000a00 */
[----:B--2---:R-:W-:-:S07]  /*0220*/  IMAD.WIDE R2, R0, 0x8, R10 ;  /* 0x0000000800027825 */ /* 0x004fce00078e020a */
[----:B------:R-:W2:Y:S01]  /*0230*/  LDC.64 R8, c[0x0][0x398] ;  /* 0x0000e600ff087b82 */ /* 0x000ea20000000a00 */
[----:B------:R-:W3:Y:S01]  /*0240*/  LDG.E.64 R2, desc[UR4][R2.64] ;  /* 0x0000000402027981 */ /* 0x000ee2000c1e1b00 */
[----:B--2---:R-:W-:Y:S01]  /*0250*/  IMAD.WIDE R8, R0, 0x8, R8 ;  /* 0x0000000800087825 */ /* 0x004fe200078e0208 */
[----:B----4-:R-:W-:-:S08]  /*0260*/  DMUL R10, R4, 0.5 ;  /* 0x3fe00000040a7828 */ /* 0x010fd00000000000 */
[----:B------:R-:W-:-:S08]  /*0270*/  DMUL R10, R10, UR6 ;  /* 0x000000060a0a7c28 */ /* 0x000fd00008000000 */
[----:B------:R-:W-:-:S08]  /*0280*/  DMUL R10, R10, UR6 ;  /* 0x000000060a0a7c28 */ /* 0x000fd00008000000 */
[----:B---3--:R-:W-:Y:S01]  /*0290*/  DFMA R10, R2, UR6, R10 ;  /* 0x00000006020a7c2b */ /* 0x008fe2000800000a */
[----:B-1----:R-:W-:-:S07]  /*02a0*/  IMAD.WIDE R4, R0, 0x8, R16 ;  /* 0x0000000800047825 */ /* 0x002fce00078e0210 */
[----:B-----5:R-:W-:-:S07]  /*02b0*/  DADD R10, R10, R14 ;  /* 0x000000000a0a7229 */ /* 0x020fce000000000e */
[----:B------:R-:W-:Y:S04]  /*02c0*/  STG.E.64 desc[UR4][R12.64], R10 ;  /* 0x0000000a0c007986 */ /* 0x000fe8000c101b04 */
[----:B------:R-:W2:Y:S01]  /*02d0*/  LDG.E.64 R4, desc[UR4][R4.64] ;  /* 0x0000000404047981 */ /* 0x000ea2000c1e1b00 */
[----:B0-----:R-:W-:-:S03]  /*02e0*/  IMAD.WIDE R2, R0, 0x8, R6 ;  /* 0x0000000800027825 */ /* 0x001fc600078e0206 */
[----:B------:R-:W3:Y:S04]  /*02f0*/  LDG.E.64 R14, desc[UR4][R8.64] ;  /* 0x00000004080e7981 */ /* 0x000ee8000c1e1b00 */
[----:B------:R-:W4:Y:S01]  /*0300*/  LDG.E.64 R2, desc[UR4][R2.64] ;  /* 0x0000000402027981 */ /* 0x000f22000c1e1b00 */
[----:B--2---:R-:W-:-:S08]  /*0310*/  DMUL R6, R4, 0.5 ;  /* 0x3fe0000004067828 */ /* 0x004fd00000000000 */
[----:B------:R-:W-:-:S08]  /*0320*/  DMUL R6, R6, UR6 ;  /* 0x0000000606067c28 */ /* 0x000fd00008000000 */
[----:B------:R-:W-:-:S08]  /*0330*/  DMUL R6, R6, UR6 ;  /* 0x0000000606067c28 */ /* 0x000fd00008000000 */
[----:B----4-:R-:W-:-:S08]  /*0340*/  DFMA R6, R2, UR6, R6 ;  /* 0x0000000602067c2b */ /* 0x010fd00008000006 */
[----:B---3--:R-:W-:-:S07]  /*0350*/  DADD R6, R6, R14 ;  /* 0x0000000006067229 */ /* 0x008fce000000000e */
[----:B------:R-:W-:Y:S01]  /*0360*/  STG.E.64 desc[UR4][R8.64], R6 ;  /* 0x0000000608007986 */ /* 0x000fe2000c101b04 */
[----:B------:R-:W-:Y:S05]  /*0370*/  EXIT ;  /* 0x000000000000794d */ /* 0x000fea0003800000 */
.L_x_1:
        /* <DEDUP_REMOVED lines=16> */
.L_x_219:


//--------------------- .text._Z24computeAccelerationTilediPdS_S_S_S_S_S_ --------------------------
	.section	.text._Z24computeAccelerationTilediPdS_S_S_S_S_S_,"ax",@progbits
	.align	128
        .global         _Z24computeAccelerationTilediPdS_S_S_S_S_S_
        .type           _Z24computeAccelerationTilediPdS_S_S_S_S_S_,@function
        .size           _Z24computeAccelerationTilediPdS_S_S_S_S_S_,(.L_x_217 - _Z24computeAccelerationTilediPdS_S_S_S_S_S_)
        .other          _Z24computeAccelerationTilediPdS_S_S_S_S_S_,@"STO_CUDA_ENTRY STV_DEFAULT"
_Z24computeAccelerationTilediPdS_S_S_S_S_S_:
.text._Z24computeAccelerationTilediPdS_S_S_S_S_S_:
[----:B------:R-:W-:Y:S01]  /*0000*/  LDC R1, c[0x0][0x37c] ;  /* 0x0000df00ff017b82 */ /* 0x000fe20000000800 */
[----:B------:R-:W0:Y:S07]  /*0010*/  S2R R39, SR_TID.X ;  /* 0x0000000000277919 */ /* 0x000e2e0000002100 */
[----:B------:R-:W0:Y:S01]  /*0020*/  S2UR UR4, SR_CTAID.X ;  /* 0x00000000000479c3 */ /* 0x000e220000002500 */
[----:B------:R-:W1:Y:S01]  /*0030*/  LDCU UR5, c[0x0][0x380] ;  /* 0x00007000ff0577ac */ /* 0x000e620008000800 */
[----:B------:R-:W-:-:S02]  /*0040*/  CS2R R24, SRZ ;  /* 0x0000000000187805 */ /* 0x000fc4000001ff00 */
[----:B------:R-:W-:Y:S02]  /*0050*/  CS2R R22, SRZ ;  /* 0x0000000000167805 */ /* 0x000fe4000001ff00 */
[----:B------:R-:W-:Y:S01]  /*0060*/  CS2R R20, SRZ ;  /* 0x0000000000147805 */ /* 0x000fe2000001ff00 */
[----:B------:R-:W2:Y:S01]  /*0070*/  LDCU.64 UR14, c[0x0][0x358] ;  /* 0x00006b00ff0e77ac */ /* 0x000ea20008000a00 */
[----:B------:R-:W0:Y:S08]  /*0080*/  LDC R38, c[0x0][0x360] ;  /* 0x0000d800ff267b82 */ /* 0x000e300000000800 */
[----:B------:R-:W3:Y:S08]  /*0090*/  LDC.64 R2, c[0x0][0x390] ;  /* 0x0000e400ff027b82 */ /* 0x000ef00000000a00 */
[----:B------:R-:W4:Y:S01]  /*00a0*/  LDC.64 R4, c[0x0][0x398] ;  /* 0x0000e600ff047b82 */ /* 0x000f220000000a00 */
[----:B0-----:R-:W-:-:S05]  /*00b0*/  IMAD R38, R38, UR4, R39 ;  /* 0x0000000426267c24 */ /* 0x001fca000f8e0227 */
[----:B-1----:R-:W-:-:S13]  /*00c0*/  ISETP.GE.AND P0, PT, R38, UR5, PT ;  /* 0x0000000526007c0c */ /* 0x002fda000bf06270 */
[----:B------:R-:W0:Y:S01]  /*00d0*/  @!P0 LDC.64 R6, c[0x0][0x3a0] ;  /* 0x0000e800ff068b82 */ /* 0x000e220000000a00 */
[----:B---3--:R-:W-:-:S04]  /*00e0*/  @!P0 IMAD.WIDE R2, R38, 0x8, R2 ;  /* 0x0000000826028825 */ /* 0x008fc800078e0202 */
[C---:B----4-:R-:W-:Y:S01]  /*00f0*/  @!P0 IMAD.WIDE R4, R38.reuse, 0x8, R4 ;  /* 0x0000000826048825 */ /* 0x050fe200078e0204 */
[----:B--2---:R1:W5:Y:S04]  /*0100*/  @!P0 LDG.E.64 R24, desc[UR14][R2.64] ;  /* 0x0000000e02188981 */ /* 0x004368000c1e1b00 */
[----:B------:R1:W5:Y:S01]  /*0110*/  @!P0 LDG.E.64 R22, desc[UR14][R4.64] ;  /* 0x0000000e04168981 */ /* 0x000362000c1e1b00 */
[----:B0-----:R-:W-:-:S05]  /*0120*/  @!P0 IMAD.WIDE R6, R38, 0x8, R6 ;  /* 0x0000000826068825 */ /* 0x001fca00078e0206 */
[----:B------:R1:W5:Y:S01]  /*0130*/  @!P0 LDG.E.64 R20, desc[UR14][R6.64] ;  /* 0x0000000e06148981 */ /* 0x000362000c1e1b00 */
[----:B------:R-:W-:Y:S01]  /*0140*/  UISETP.GE.AND UP0, UPT, UR5, 0x1, UPT ;  /* 0x000000010500788c */ /* 0x000fe2000bf06270 */
[----:B------:R-:W-:Y:S02]  /*0150*/  CS2R R18, SRZ ;  /* 0x0000000000127805 */ /* 0x000fe4000001ff00 */
[----:B------:R-:W-:Y:S02]  /*0160*/  CS2R R16, SRZ ;  /* 0x0000000000107805 */ /* 0x000fe4000001ff00 */
[----:B------:R-:W-:-:S04]  /*0170*/  CS2R R14, SRZ ;  /* 0x00000000000e7805 */ /* 0x000fc8000001ff00 */
[----:B-1----:R-:W-:Y:S05]  /*0180*/  BRA.U !UP0, `(.L_x_2) ;  /* 0x0000008d08b47547 */ /* 0x002fea000b800000 */
[----:B------:R-:W-:Y:S01]  /*0190*/  UIADD3 UR5, UPT, UPT, UR5, 0x1f, URZ ;  /* 0x0000001f05057890 */ /* 0x000fe2000fffe0ff */
[----:B------:R-:W-:Y:S02]  /*01a0*/  IADD3 R37, PT, PT, -R38, 0x10, RZ ;  /* 0x0000001026257810 */ /* 0x000fe40007ffe1ff */
[----:B------:R-:W-:Y:S02]  /*01b0*/  CS2R R14, SRZ ;  /* 0x00000000000e7805 */ /* 0x000fe4000001ff00 */
[----:B------:R-:W-:Y:S02]  /*01c0*/  CS2R R16, SRZ ;  /* 0x0000000000107805 */ /* 0x000fe4000001ff00 */
[----:B------:R-:W-:Y:S01]  /*01d0*/  CS2R R18, SRZ ;  /* 0x0000000000127805 */ /* 0x000fe2000001ff00 */
[----:B------:R-:W-:Y:S01]  /*01e0*/  USHF.R.U32.HI UR5, URZ, 0x5, UR5 ;  /* 0x00000005ff057899 */ /* 0x000fe20008011605 */
[----:B------:R-:W-:-:S11]  /*01f0*/  UMOV UR4, URZ ;  /* 0x000000ff00047c82 */ /* 0x000fd60008000000 */
.L_x_206:
[----:B0-----:R-:W0:Y:S01]  /*0200*/  LDCU UR11, c[0x0][0x380] ;  /* 0x00007000ff0b77ac */ /* 0x001e220008000800 */
[----:B------:R-:W-:Y:S02]  /*0210*/  CS2R R6, SRZ ;  /* 0x0000000000067805 */ /* 0x000fe4000001ff00 */
[----:B------:R-:W-:Y:S02]  /*0220*/  CS2R R10, SRZ ;  /* 0x00000000000a7805 */ /* 0x000fe4000001ff00 */
[----:B------:R-:W-:Y:S01]  /*0230*/  CS2R R26, SRZ ;  /* 0x00000000001a7805 */ /* 0x000fe2000001ff00 */
[----:B------:R-:W-:-:S06]  /*0240*/  USHF.L.U32 UR13, UR4, 0x5, URZ ;  /* 0x00000005040d7899 */ /* 0x000fcc00080006ff */
[----:B------:R-:W-:-:S05]  /*0250*/  VIADD R3, R39, UR13 ;  /* 0x0000000d27037c36 */ /* 0x000fca0008000000 */
[----:B0-----:R-:W-:-:S13]  /*0260*/  ISETP.GE.AND P0, PT, R3, UR11, PT ;  /* 0x0000000b03007c0c */ /* 0x001fda000bf06270 */
[----:B------:R-:W0:Y:S08]  /*0270*/  @!P0 LDC.64 R4, c[0x0][0x388] ;  /* 0x0000e200ff048b82 */ /* 0x000e300000000a00 */
[----:B------:R-:W1:Y:S08]  /*0280*/  @!P0 LDC.64 R8, c[0x0][0x390] ;  /* 0x0000e400ff088b82 */ /* 0x000e700000000a00 */
[----:B------:R-:W2:Y:S08]  /*0290*/  @!P0 LDC.64 R12, c[0x0][0x398] ;  /* 0x0000e600ff0c8b82 */ /* 0x000eb00000000a00 */
[----:B------:R-:W3:Y:S01]  /*02a0*/  @!P0 LDC.64 R28, c[0x0][0x3a0] ;  /* 0x0000e800ff1c8b82 */ /* 0x000ee20000000a00 */
[----:B0-----:R-:W-:-:S04]  /*02b0*/  @!P0 IMAD.WIDE R4, R3, 0x8, R4 ;  /* 0x0000000803048825 */ /* 0x001fc800078e0204 */
[----:B-1----:R-:W-:-:S05]  /*02c0*/  @!P0 IMAD.WIDE R8, R3, 0x8, R8 ;  /* 0x0000000803088825 */ /* 0x002fca00078e0208 */
[----:B------:R-:W4:Y:S01]  /*02d0*/  @!P0 LDG.E.64 R6, desc[UR14][R8.64] ;  /* 0x0000000e08068981 */ /* 0x000f22000c1e1b00 */
[----:B--2---:R-:W-:-:S05]  /*02e0*/  @!P0 IMAD.WIDE R12, R3, 0x8, R12 ;  /* 0x00000008030c8825 */ /* 0x004fca00078e020c */
[----:B------:R-:W2:Y:S01]  /*02f0*/  @!P0 LDG.E.64 R10, desc[UR14][R12.64] ;  /* 0x0000000e0c0a8981 */ /* 0x000ea2000c1e1b00 */
[----:B---3--:R-:W-:Y:S01]  /*0300*/  @!P0 IMAD.WIDE R28, R3, 0x8, R28 ;  /* 0x00000008031c8825 */ /* 0x008fe200078e021c */
[----:B------:R-:W-:-:S04]  /*0310*/  CS2R R2, SRZ ;  /* 0x0000000000027805 */ /* 0x000fc8000001ff00 */
[----:B------:R-:W3:Y:S04]  /*0320*/  @!P0 LDG.E.64 R26, desc[UR14][R28.64] ;  /* 0x0000000e1c1a8981 */ /* 0x000ee8000c1e1b00 */
[----:B------:R0:W4:Y:S01]  /*0330*/  @!P0 LDG.E.64 R2, desc[UR14][R4.64] ;  /* 0x0000000e04028981 */ /* 0x000122000c1e1b00 */
[----:B------:R-:W1:Y:S01]  /*0340*/  S2UR UR10, SR_CgaCtaId ;  /* 0x00000000000a79c3 */ /* 0x000e620000008800 */
[----:B------:R-:W-:Y:S02]  /*0350*/  UMOV UR6, 0x400 ;  /* 0x0000040000067882 */ /* 0x000fe40000000000 */
[----:B------:R-:W-:Y:S01]  /*0360*/  UIADD3 UR7, UPT, UPT, UR6, 0x100, URZ ;  /* 0x0000010006077890 */ /* 0x000fe2000fffe0ff */
[----:B------:R-:W-:Y:S01]  /*0370*/  VIMNMX R0, PT, PT, R38, UR13, !PT ;  /* 0x0000000d26007c48 */ /* 0x000fe2000ffe0100 */
[----:B------:R-:W-:-:S02]  /*0380*/  UIADD3 UR8, UPT, UPT, UR6, 0x200, URZ ;  /* 0x0000020006087890 */ /* 0x000fc4000fffe0ff */
[----:B------:R-:W-:Y:S01]  /*0390*/  UIADD3 UR9, UPT, UPT, UR6, 0x300, URZ ;  /* 0x0000030006097890 */ /* 0x000fe2000fffe0ff */
[----:B------:R-:W-:Y:S01]  /*03a0*/  ISETP.GE.AND P0, PT, R0, UR11, PT ;  /* 0x0000000b00007c0c */ /* 0x000fe2000bf06270 */
[----:B------:R-:W-:Y:S01]  /*03b0*/  UIADD3 UR4, UPT, UPT, UR4, 0x1, URZ ;  /* 0x0000000104047890 */ /* 0x000fe2000fffe0ff */
[----:B------:R-:W-:Y:S01]  /*03c0*/  LOP3.LUT R0, RZ, UR13, RZ, 0x33, !PT ;  /* 0x0000000dff007c12 */ /* 0x000fe2000f8e33ff */
[----:B-1----:R-:W-:Y:S02]  /*03d0*/  ULEA UR16, UR10, UR6, 0x18 ;  /* 0x000000060a107291 */ /* 0x002fe4000f8ec0ff */
[----:B------:R-:W-:Y:S02]  /*03e0*/  ULEA UR6, UR10, UR7, 0x18 ;  /* 0x000000070a067291 */ /* 0x000fe4000f8ec0ff */
[----:B------:R-:W-:Y:S02]  /*03f0*/  ULEA UR7, UR10, UR8, 0x18 ;  /* 0x000000080a077291 */ /* 0x000fe4000f8ec0ff */
[----:B------:R-:W-:Y:S01]  /*0400*/  ULEA UR8, UR10, UR9, 0x18 ;  /* 0x000000090a087291 */ /* 0x000fe2000f8ec0ff */
[----:B0-----:R-:W-:-:S02]  /*0410*/  LEA R5, R39, UR16, 0x3 ;  /* 0x0000001027057c11 */ /* 0x001fc4000f8e18ff */
[C---:B------:R-:W-:Y:S02]  /*0420*/  LEA R9, R39.reuse, UR6, 0x3 ;  /* 0x0000000627097c11 */ /* 0x040fe4000f8e18ff */
[C---:B------:R-:W-:Y:S02]  /*0430*/  LEA R13, R39.reuse, UR7, 0x3 ;  /* 0x00000007270d7c11 */ /* 0x040fe4000f8e18ff */
[----:B------:R-:W-:Y:S01]  /*0440*/  LEA R29, R39, UR8, 0x3 ;  /* 0x00000008271d7c11 */ /* 0x000fe2000f8e18ff */
[----:B------:R-:W-:Y:S01]  /*0450*/  UISETP.NE.AND UP0, UPT, UR4, UR5, UPT ;  /* 0x000000050400728c */ /* 0x000fe2000bf05270 */
[----:B------:R-:W-:Y:S01]  /*0460*/  VIADD R4, R0, UR11 ;  /* 0x0000000b00047c36 */ /* 0x000fe20008000000 */
[----:B------:R-:W-:Y:S01]  /*0470*/  BSSY.RECONVERGENT B0, `(.L_x_3) ;  /* 0x00008bc000007945 */ /* 0x000fe20003800200 */
[----:B----4-:R0:W-:Y:S04]  /*0480*/  STS.64 [R5], R2 ;  /* 0x0000000205007388 */ /* 0x0101e80000000a00 */
[----:B------:R0:W-:Y:S04]  /*0490*/  STS.64 [R9], R6 ;  /* 0x0000000609007388 */ /* 0x0001e80000000a00 */
[----:B--2---:R0:W-:Y:S04]  /*04a0*/  STS.64 [R13], R10 ;  /* 0x0000000a0d007388 */ /* 0x0041e80000000a00 */
[----:B---3--:R0:W-:Y:S01]  /*04b0*/  STS.64 [R29], R26 ;  /* 0x0000001a1d007388 */ /* 0x0081e20000000a00 */
[----:B------:R-:W-:Y:S06]  /*04c0*/  BAR.SYNC.DEFER_BLOCKING 0x0 ;  /* 0x0000000000007b1d */ /* 0x000fec0000010000 */
[----:B------:R-:W-:Y:S05]  /*04d0*/  @P0 BRA `(.L_x_4) ;  /* 0x0000008800d40947 */ /* 0x000fea0003800000 */
[C---:B------:R-:W-:Y:S01]  /*04e0*/  ISETP.GE.U32.AND P0, PT, R4.reuse, 0x1f, PT ;  /* 0x0000001f0400780c */ /* 0x040fe20003f06070 */
[----:B------:R-:W-:Y:S01]  /*04f0*/  HFMA2 R36, -RZ, RZ, 0, 0 ;  /* 0x00000000ff247431 */ /* 0x000fe200000001ff */
[----:B------:R-:W-:-:S05]  /*0500*/  VIMNMX.U32 R0, PT, PT, R4, 0x1f, PT ;  /* 0x0000001f04007848 */ /* 0x000fca0003fe0000 */
[----:B------:R-:W-:-:S05]  /*0510*/  VIADD R0, R0, 0x1 ;  /* 0x0000000100007836 */ /* 0x000fca0000000000 */
[----:B------:R-:W-:Y:S01]  /*0520*/  LOP3.LUT R35, R0, 0x1f, RZ, 0xc0, !PT ;  /* 0x0000001f00237812 */ /* 0x000fe200078ec0ff */
[----:B------:R-:W-:Y:S06]  /*0530*/  @!P0 BRA `(.L_x_5) ;  /* 0x0000008400588947 */ /* 0x000fec0003800000 */
[----:B------:R-:W-:Y:S01]  /*0540*/  UIADD3 UR9, UPT, UPT, UR6, 0x80, URZ ;  /* 0x0000008006097890 */ /* 0x000fe2000fffe0ff */
[----:B------:R-:W-:Y:S01]  /*0550*/  IMAD.U32 R33, RZ, RZ, UR13 ;  /* 0x0000000dff217e24 */ /* 0x000fe2000f8e00ff */
[----:B------:R-:W-:Y:S01]  /*0560*/  UIADD3 UR10, UPT, UPT, UR7, 0x80, URZ ;  /* 0x00000080070a7890 */ /* 0x000fe2000fffe0ff */
[----:B------:R-:W-:Y:S01]  /*0570*/  LOP3.LUT R36, R0, 0x20, RZ, 0xc0, !PT ;  /* 0x0000002000247812 */ /* 0x000fe200078ec0ff */
[----:B------:R-:W-:Y:S01]  /*0580*/  UIADD3 UR11, UPT, UPT, UR8, 0x80, URZ ;  /* 0x00000080080b7890 */ /* 0x000fe2000fffe0ff */
[----:B------:R-:W-:Y:S01]  /*0590*/  VIADD R34, R37, UR13 ;  /* 0x0000000d25227c36 */ /* 0x000fe20008000000 */
[----:B------:R-:W-:Y:S01]  /*05a0*/  UIADD3 UR12, UPT, UPT, UR16, 0x80, URZ ;  /* 0x00000080100c7890 */ /* 0x000fe2000fffe0ff */
[----:B------:R-:W-:Y:S01]  /*05b0*/  IADD3 R33, PT, PT, R38, -0xf, -R33 ;  /* 0xfffffff126217810 */ /* 0x000fe20007ffe821 */
[----:B------:R-:W-:Y:S01]  /*05c0*/  IMAD.MOV R32, RZ, RZ, -R36 ;  /* 0x000000ffff207224 */ /* 0x000fe200078e0a24 */
[----:B0-----:R-:W-:Y:S01]  /*05d0*/  MOV R13, UR9 ;  /* 0x00000009000d7c02 */ /* 0x001fe20008000f00 */
[----:B------:R-:W-:-:S02]  /*05e0*/  IMAD.U32 R12, RZ, RZ, UR10 ;  /* 0x0000000aff0c7e24 */ /* 0x000fc4000f8e00ff */
[----:B------:R-:W-:Y:S02]  /*05f0*/  IMAD.U32 R11, RZ, RZ, UR11 ;  /* 0x0000000bff0b7e24 */ /* 0x000fe4000f8e00ff */
[----:B------:R-:W-:-:S07]  /*0600*/  IMAD.U32 R10, RZ, RZ, UR12 ;  /* 0x0000000cff0a7e24 */ /* 0x000fce000f8e00ff */
.L_x_198:
[----:B------:R-:W-:Y:S01]  /*0610*/  ISETP.NE.AND P0, PT, R33, -0xf, PT ;  /* 0xfffffff12100780c */ /* 0x000fe20003f05270 */
[----:B------:R-:W-:-:S12]  /*0620*/  BSSY.RECONVERGENT B2, `(.L_x_6) ;  /* 0x0000040000027945 */ /* 0x000fd80003800200 */
[----:B------:R-:W-:Y:S05]  /*0630*/  @!P0 BRA `(.L_x_7) ;  /* 0x0000000000f88947 */ /* 0x000fea0003800000 */
[----:B------:R-:W0:Y:S01]  /*0640*/  LDS.64 R28, [R12+-0x80] ;  /* 0xffff80000c1c7984 */ /* 0x000e220000000a00 */
[----:B------:R-:W-:Y:S01]  /*0650*/  UMOV UR10, 0x88e368f1 ;  /* 0x88e368f1000a7882 */ /* 0x000fe20000000000 */
[----:B------:R-:W-:Y:S01]  /*0660*/  UMOV UR11, 0x3ee4f8b5 ;  /* 0x3ee4f8b5000b7882 */ /* 0x000fe20000000000 */
[----:B------:R-:W-:Y:S01]  /*0670*/  IMAD.MOV.U32 R4, RZ, RZ, 0x0 ;  /* 0x00000000ff047424 */ /* 0x000fe200078e00ff */
[----:B------:R-:W1:Y:S01]  /*0680*/  LDS.64 R30, [R13+-0x80] ;  /* 0xffff80000d1e7984 */ /* 0x000e620000000a00 */
[----:B------:R-:W-:Y:S01]  /*0690*/  IMAD.MOV.U32 R5, RZ, RZ, 0x3fd80000 ;  /* 0x3fd80000ff057424 */ /* 0x000fe200078e00ff */
[----:B------:R-:W-:Y:S02]  /*06a0*/  BSSY.RECONVERGENT B3, `(.L_x_8) ;  /* 0x000001f000037945 */ /* 0x000fe40003800200 */
[----:B------:R-:W2:Y:S01]  /*06b0*/  LDS.64 R26, [R11+-0x80] ;  /* 0xffff80000b1a7984 */ /* 0x000ea20000000a00 */
[----:B0----5:R-:W-:Y:S02]  /*06c0*/  DADD R28, R28, -R22 ;  /* 0x000000001c1c7229 */ /* 0x021fe40000000816 */
[----:B-1----:R-:W-:-:S06]  /*06d0*/  DADD R30, R30, -R24 ;  /* 0x000000001e1e7229 */ /* 0x002fcc0000000818 */
[----:B------:R-:W-:Y:S02]  /*06e0*/  DMUL R2, R28, R28 ;  /* 0x0000001c1c027228 */ /* 0x000fe40000000000 */
[----:B--2---:R-:W-:-:S06]  /*06f0*/  DADD R26, R26, -R20 ;  /* 0x000000001a1a7229 */ /* 0x004fcc0000000814 */
[----:B------:R-:W-:-:S08]  /*0700*/  DFMA R2, R30, R30, R2 ;  /* 0x0000001e1e02722b */ /* 0x000fd00000000002 */
[----:B------:R-:W-:-:S08]  /*0710*/  DFMA R2, R26, R26, R2 ;  /* 0x0000001a1a02722b */ /* 0x000fd00000000002 */
[----:B------:R-:W-:-:S06]  /*0720*/  DADD R42, R2, UR10 ;  /* 0x0000000a022a7e29 */ /* 0x000fcc0008000000 */
[----:B------:R-:W0:Y:S04]  /*0730*/  MUFU.RSQ64H R3, R43 ;  /* 0x0000002b00037308 */ /* 0x000e280000001c00 */
[----:B------:R-:W-:-:S04]  /*0740*/  IADD3 R2, PT, PT, R43, -0x3500000, RZ ;  /* 0xfcb000002b027810 */ /* 0x000fc80007ffe0ff */
[----:B------:R-:W-:Y:S02]  /*0750*/  ISETP.GE.U32.AND P0, PT, R2, 0x7ca00000, PT ;  /* 0x7ca000000200780c */ /* 0x000fe40003f06070 */
[----:B0-----:R-:W-:-:S08]  /*0760*/  DMUL R6, R2, R2 ;  /* 0x0000000202067228 */ /* 0x001fd00000000000 */
[----:B------:R-:W-:-:S08]  /*0770*/  DFMA R6, R42, -R6, 1 ;  /* 0x3ff000002a06742b */ /* 0x000fd00000000806 */
[----:B------:R-:W-:Y:S02]  /*0780*/  DFMA R4, R6, R4, 0.5 ;  /* 0x3fe000000604742b */ /* 0x000fe40000000004 */
[----:B------:R-:W-:-:S08]  /*0790*/  DMUL R40, R2, R6 ;  /* 0x0000000602287228 */ /* 0x000fd00000000000 */
[----:B------:R-:W-:-:S08]  /*07a0*/  DFMA R40, R4, R40, R2 ;  /* 0x000000280428722b */ /* 0x000fd00000000002 */
[----:B------:R-:W-:Y:S02]  /*07b0*/  DMUL R6, R42, R40 ;  /* 0x000000282a067228 */ /* 0x000fe40000000000 */
[----:B------:R-:W-:Y:S01]  /*07c0*/  VIADD R5, R41, 0xfff00000 ;  /* 0xfff0000029057836 */ /* 0x000fe20000000000 */
[----:B------:R-:W-:-:S05]  /*07d0*/  MOV R4, R40 ;  /* 0x0000002800047202 */ /* 0x000fca0000000f00 */
[----:B------:R-:W-:-:S08]  /*07e0*/  DFMA R8, R6, -R6, R42 ;  /* 0x800000060608722b */ /* 0x000fd0000000002a */
[----:B------:R-:W-:Y:S01]  /*07f0*/  DFMA R44, R8, R4, R6 ;  /* 0x00000004082c722b */ /* 0x000fe20000000006 */
[----:B------:R-:W-:Y:S10]  /*0800*/  @!P0 BRA `(.L_x_9) ;  /* 0x0000000000208947 */ /* 0x000ff40003800000 */
[----:B------:R-:W-:Y:S01]  /*0810*/  IMAD.MOV.U32 R4, RZ, RZ, R40 ;  /* 0x000000ffff047224 */ /* 0x000fe200078e0028 */
[----:B------:R-:W-:Y:S01]  /*0820*/  MOV R3, R43 ;  /* 0x0000002b00037202 */ /* 0x000fe20000000f00 */
[----:B------:R-:W-:Y:S01]  /*0830*/  IMAD.MOV.U32 R0, RZ, RZ, R2 ;  /* 0x000000ffff007224 */ /* 0x000fe200078e0002 */
[----:B------:R-:W-:Y:S01]  /*0840*/  MOV R40, 0x870 ;  /* 0x0000087000287802 */ /* 0x000fe20000000f00 */
[----:B------:R-:W-:-:S07]  /*0850*/  IMAD.MOV.U32 R2, RZ, RZ, R42 ;  /* 0x000000ffff027224 */ /* 0x000fce00078e002a */
[----:B------:R-:W-:Y:S05]  /*0860*/  CALL.REL.NOINC `($__internal_1_$__cuda_sm20_dsqrt_rn_f64_mediumpath_v1) ;  /* 0x0000008800dc7944 */ /* 0x000fea0003c00000 */
[----:B------:R-:W-:Y:S02]  /*0870*/  IMAD.MOV.U32 R44, RZ, RZ, R2 ;  /* 0x000000ffff2c7224 */ /* 0x000fe400078e0002 */
[----:B------:R-:W-:-:S07]  /*0880*/  IMAD.MOV.U32 R45, RZ, RZ, R3 ;  /* 0x000000ffff2d7224 */ /* 0x000fce00078e0003 */
.L_x_9:
[----:B------:R-:W-:Y:S05]  /*0890*/  BSYNC.RECONVERGENT B3 ;  /* 0x0000000000037941 */ /* 0x000fea0003800200 */
.L_x_8:
[----:B------:R-:W-:Y:S01]  /*08a0*/  DMUL R2, R42, R44 ;  /* 0x0000002c2a027228 */ /* 0x000fe20000000000 */
[----:B------:R-:W-:Y:S05]  /*08b0*/  BSSY.RECONVERGENT B3, `(.L_x_10) ;  /* 0x0000011000037945 */ /* 0x000fea0003800200 */
[----:B------:R-:W0:Y:S04]  /*08c0*/  MUFU.RCP64H R9, R3 ;  /* 0x0000000300097308 */ /* 0x000e280000001800 */
[----:B------:R-:W-:-:S05]  /*08d0*/  VIADD R8, R3, 0x300402 ;  /* 0x0030040203087836 */ /* 0x000fca0000000000 */
[----:B------:R-:W-:Y:S01]  /*08e0*/  FSETP.GEU.AND P0, PT, |R8|, 5.8789094863358348022e-39, PT ;  /* 0x004004020800780b */ /* 0x000fe20003f0e200 */
[----:B0-----:R-:W-:-:S08]  /*08f0*/  DFMA R6, -R2, R8, 1 ;  /* 0x3ff000000206742b */ /* 0x001fd00000000108 */
[----:B------:R-:W-:-:S08]  /*0900*/  DFMA R6, R6, R6, R6 ;  /* 0x000000060606722b */ /* 0x000fd00000000006 */
[----:B------:R-:W-:-:S08]  /*0910*/  DFMA R6, R8, R6, R8 ;  /* 0x000000060806722b */ /* 0x000fd00000000008 */
[----:B------:R-:W-:-:S08]  /*0920*/  DFMA R4, -R2, R6, 1 ;  /* 0x3ff000000204742b */ /* 0x000fd00000000106 */
[----:B------:R-:W-:Y:S01]  /*0930*/  DFMA R4, R6, R4, R6 ;  /* 0x000000040604722b */ /* 0x000fe20000000006 */
[----:B------:R-:W-:Y:S10]  /*0940*/  @P0 BRA `(.L_x_11) ;  /* 0x00000000001c0947 */ /* 0x000ff40003800000 */
[----:B------:R-:W-:Y:S02]  /*0950*/  LOP3.LUT R0, R3, 0x7fffffff, RZ, 0xc0, !PT ;  /* 0x7fffffff03007812 */ /* 0x000fe400078ec0ff */
[----:B------:R-:W-:-:S03]  /*0960*/  MOV R4, R2 ;  /* 0x0000000200047202 */ /* 0x000fc60000000f00 */
[----:B------:R-:W-:Y:S01]  /*0970*/  VIADD R2, R0, 0xfff00000 ;  /* 0xfff0000000027836 */ /* 0x000fe20000000000 */
[----:B------:R-:W-:-:S07]  /*0980*/  MOV R0, 0x9a0 ;  /* 0x000009a000007802 */ /* 0x000fce0000000f00 */
[----:B------:R-:W-:Y:S05]  /*0990*/  CALL.REL.NOINC `($__internal_0_$__cuda_sm20_dblrcp_rn_slowpath_v3) ;  /* 0x0000008400e47944 */ /* 0x000fea0003c00000 */
[----:B------:R-:W-:Y:S02]  /*09a0*/  IMAD.MOV.U32 R4, RZ, RZ, R2 ;  /* 0x000000ffff047224 */ /* 0x000fe400078e0002 */
[----:B------:R-:W-:-:S07]  /*09b0*/  IMAD.MOV.U32 R5, RZ, RZ, R3 ;  /* 0x000000ffff057224 */ /* 0x000fce00078e0003 */
.L_x_11:
[----:B------:R-:W-:Y:S05]  /*09c0*/  BSYNC.RECONVERGENT B3 ;  /* 0x0000000000037941 */ /* 0x000fea0003800200 */
.L_x_10:
[----:B------:R-:W0:Y:S02]  /*09d0*/  LDS.64 R2, [R10+-0x80] ;  /* 0xffff80000a027984 */ /* 0x000e240000000a00 */
[----:B0-----:R-:W-:-:S08]  /*09e0*/  DMUL R2, R2, R4 ;  /* 0x0000000402027228 */ /* 0x001fd00000000000 */
[-C--:B------:R-:W-:Y:S02]  /*09f0*/  DFMA R18, R30, R2.reuse, R18 ;  /* 0x000000021e12722b */ /* 0x080fe40000000012 */
[-C--:B------:R-:W-:Y:S02]  /*0a00*/  DFMA R16, R28, R2.reuse, R16 ;  /* 0x000000021c10722b */ /* 0x080fe40000000010 */
[----:B------:R-:W-:-:S11]  /*0a10*/  DFMA R14, R26, R2, R14 ;  /* 0x000000021a0e722b */ /* 0x000fd6000000000e */
.L_x_7:
[----:B------:R-:W-:Y:S05]  /*0a20*/  BSYNC.RECONVERGENT B2 ;  /* 0x0000000000027941 */ /* 0x000fea0003800200 */
.L_x_6:
        /* <DEDUP_REMOVED lines=40> */
.L_x_15:
[----:B------:R-:W-:Y:S05]  /*0cb0*/  BSYNC.RECONVERGENT B3 ;  /* 0x0000000000037941 */ /* 0x000fea0003800200 */
.L_x_14:
        /* <DEDUP_REMOVED lines=18> */
.L_x_17:
[----:B------:R-:W-:Y:S05]  /*0de0*/  BSYNC.RECONVERGENT B3 ;  /* 0x0000000000037941 */ /* 0x000fea0003800200 */
.L_x_16:
[----:B------:R-:W0:Y:S02]  /*0df0*/  LDS.64 R2, [R10+-0x78] ;  /* 0xffff88000a027984 */ /* 0x000e240000000a00 */
[----:B0-----:R-:W-:-:S08]  /*0e00*/  DMUL R2, R2, R4 ;  /* 0x0000000402027228 */ /* 0x001fd00000000000 */
[-C--:B------:R-:W-:Y:S02]  /*0e10*/  DFMA R18, R30, R2.reuse, R18 ;  /* 0x000000021e12722b */ /* 0x080fe40000000012 */
[-C--:B------:R-:W-:Y:S02]  /*0e20*/  DFMA R16, R28, R2.reuse, R16 ;  /* 0x000000021c10722b */ /* 0x080fe40000000010 */
[----:B------:R-:W-:-:S11]  /*0e30*/  DFMA R14, R26, R2, R14 ;  /* 0x000000021a0e722b */ /* 0x000fd6000000000e */
.L_x_13:
[----:B------:R-:W-:Y:S05]  /*0e40*/  BSYNC.RECONVERGENT B2 ;  /* 0x0000000000027941 */ /* 0x000fea0003800200 */
.L_x_12:
[----:B------:R-:W-:Y:S01]  /*0e50*/  ISETP.NE.AND P0, PT, R34, 0xe, PT ;  /* 0x0000000e2200780c */ /* 0x000fe20003f05270 */
        /* <DEDUP_REMOVED lines=39> */
.L_x_21:
[----:B------:R-:W-:Y:S05]  /*10d0*/  BSYNC.RECONVERGENT B3 ;  /* 0x0000000000037941 */ /* 0x000fea0003800200 */
.L_x_20:
        /* <DEDUP_REMOVED lines=18> */
.L_x_23:
[----:B------:R-:W-:Y:S05]  /*1200*/  BSYNC.RECONVERGENT B3 ;  /* 0x0000000000037941 */ /* 0x000fea0003800200 */
.L_x_22:
[----:B------:R-:W0:Y:S02]  /*1210*/  LDS.64 R2, [R10+-0x70] ;  /* 0xffff90000a027984 */ /* 0x000e240000000a00 */
[----:B0-----:R-:W-:-:S08]  /*1220*/  DMUL R2, R2, R4 ;  /* 0x0000000402027228 */ /* 0x001fd00000000000 */
[-C--:B------:R-:W-:Y:S02]  /*1230*/  DFMA R18, R30, R2.reuse, R18 ;  /* 0x000000021e12722b */ /* 0x080fe40000000012 */
[-C--:B------:R-:W-:Y:S02]  /*1240*/  DFMA R16, R28, R2.reuse, R16 ;  /* 0x000000021c10722b */ /* 0x080fe40000000010 */
[----:B------:R-:W-:-:S11]  /*1250*/  DFMA R14, R26, R2, R14 ;  /* 0x000000021a0e722b */ /* 0x000fd6000000000e */
.L_x_19:
[----:B------:R-:W-:Y:S05]  /*1260*/  BSYNC.RECONVERGENT B2 ;  /* 0x0000000000027941 */ /* 0x000fea0003800200 */
.L_x_18:
        /* <DEDUP_REMOVED lines=40> */
.L_x_27:
[----:B------:R-:W-:Y:S05]  /*14f0*/  BSYNC.RECONVERGENT B3 ;  /* 0x0000000000037941 */ /* 0x000fea0003800200 */
.L_x_26:
        /* <DEDUP_REMOVED lines=18> */
.L_x_29:
[----:B------:R-:W-:Y:S05]  /*1620*/  BSYNC.RECONVERGENT B3 ;  /* 0x0000000000037941 */ /* 0x000fea0003800200 */
.L_x_28:
[----:B------:R-:W0:Y:S02]  /*1630*/  LDS.64 R2, [R10+-0x68] ;  /* 0xffff98000a027984 */ /* 0x000e240000000a00 */
[----:B0-----:R-:W-:-:S08]  /*1640*/  DMUL R2, R2, R4 ;  /* 0x0000000402027228 */ /* 0x001fd00000000000 */
[-C--:B------:R-:W-:Y:S02]  /*1650*/  DFMA R18, R30, R2.reuse, R18 ;  /* 0x000000021e12722b */ /* 0x080fe40000000012 */
[-C--:B------:R-:W-:Y:S02]  /*1660*/  DFMA R16, R28, R2.reuse, R16 ;  /* 0x000000021c10722b */ /* 0x080fe40000000010 */
[----:B------:R-:W-:-:S11]  /*1670*/  DFMA R14, R26, R2, R14 ;  /* 0x000000021a0e722b */ /* 0x000fd6000000000e */
.L_x_25:
[----:B------:R-:W-:Y:S05]  /*1680*/  BSYNC.RECONVERGENT B2 ;  /* 0x0000000000027941 */ /* 0x000fea0003800200 */
.L_x_24:
        /* <DEDUP_REMOVED lines=40> */
.L_x_33:
[----:B------:R-:W-:Y:S05]  /*1910*/  BSYNC.RECONVERGENT B3 ;  /* 0x0000000000037941 */ /* 0x000fea0003800200 */
.L_x_32:
        /* <DEDUP_REMOVED lines=18> */
.L_x_35:
[----:B------:R-:W-:Y:S05]  /*1a40*/  BSYNC.RECONVERGENT B3 ;  /* 0x0000000000037941 */ /* 0x000fea0003800200 */
.L_x_34:
[----:B------:R-:W0:Y:S02]  /*1a50*/  LDS.64 R2, [R10+-0x60] ;  /* 0xffffa0000a027984 */ /* 0x000e240000000a00 */
[----:B0-----:R-:W-:-:S08]  /*1a60*/  DMUL R2, R2, R4 ;  /* 0x0000000402027228 */ /* 0x001fd00000000000 */
[-C--:B------:R-:W-:Y:S02]  /*1a70*/  DFMA R18, R30, R2.reuse, R18 ;  /* 0x000000021e12722b */ /* 0x080fe40000000012 */
[-C--:B------:R-:W-:Y:S02]  /*1a80*/  DFMA R16, R28, R2.reuse, R16 ;  /* 0x000000021c10722b */ /* 0x080fe40000000010 */
[----:B------:R-:W-:-:S11]  /*1a90*/  DFMA R14, R26, R2, R14 ;  /* 0x000000021a0e722b */ /* 0x000fd6000000000e */
.L_x_31:
[----:B------:R-:W-:Y:S05]  /*1aa0*/  BSYNC.RECONVERGENT B2 ;  /* 0x0000000000027941 */ /* 0x000fea0003800200 */
.L_x_30:
        /* <DEDUP_REMOVED lines=40> */
.L_x_39:
[----:B------:R-:W-:Y:S05]  /*1d30*/  BSYNC.RECONVERGENT B3 ;  /* 0x0000000000037941 */ /* 0x000fea0003800200 */
.L_x_38:
        /* <DEDUP_REMOVED lines=18> */
.L_x_41:
[----:B------:R-:W-:Y:S05]  /*1e60*/  BSYNC.RECONVERGENT B3 ;  /* 0x0000000000037941 */ /* 0x000fea0003800200 */
.L_x_40:
[----:B------:R-:W0:Y:S02]  /*1e70*/  LDS.64 R2, [R10+-0x58] ;  /* 0xffffa8000a027984 */ /* 0x000e240000000a00 */
[----:B0-----:R-:W-:-:S08]  /*1e80*/  DMUL R2, R2, R4 ;  /* 0x0000000402027228 */ /* 0x001fd00000000000 */
[-C--:B------:R-:W-:Y:S02]  /*1e90*/  DFMA R18, R30, R2.reuse, R18 ;  /* 0x000000021e12722b */ /* 0x080fe40000000012 */
[-C--:B------:R-:W-:Y:S02]  /*1ea0*/  DFMA R16, R28, R2.reuse, R16 ;  /* 0x000000021c10722b */ /* 0x080fe40000000010 */
[----:B------:R-:W-:-:S11]  /*1eb0*/  DFMA R14, R26, R2, R14 ;  /* 0x000000021a0e722b */ /* 0x000fd6000000000e */
.L_x_37:
[----:B------:R-:W-:Y:S05]  /*1ec0*/  BSYNC.RECONVERGENT B2 ;  /* 0x0000000000027941 */ /* 0x000fea0003800200 */
.L_x_36:
        /* <DEDUP_REMOVED lines=40> */
.L_x_45:
[----:B------:R-:W-:Y:S05]  /*2150*/  BSYNC.RECONVERGENT B3 ;  /* 0x0000000000037941 */ /* 0x000fea0003800200 */
.L_x_44:
        /* <DEDUP_REMOVED lines=18> */
.L_x_47:
[----:B------:R-:W-:Y:S05]  /*2280*/  BSYNC.RECONVERGENT B3 ;  /* 0x0000000000037941 */ /* 0x000fea0003800200 */
.L_x_46:
[----:B------:R-:W0:Y:S02]  /*2290*/  LDS.64 R2, [R10+-0x50] ;  /* 0xffffb0000a027984 */ /* 0x000e240000000a00 */
[----:B0-----:R-:W-:-:S08]  /*22a0*/  DMUL R2, R2, R4 ;  /* 0x0000000402027228 */ /* 0x001fd00000000000 */
[-C--:B------:R-:W-:Y:S02]  /*22b0*/  DFMA R18, R30, R2.reuse, R18 ;  /* 0x000000021e12722b */ /* 0x080fe40000000012 */
[-C--:B------:R-:W-:Y:S02]  /*22c0*/  DFMA R16, R28, R2.reuse, R16 ;  /* 0x000000021c10722b */ /* 0x080fe40000000010 */
[----:B------:R-:W-:-:S11]  /*22d0*/  DFMA R14, R26, R2, R14 ;  /* 0x000000021a0e722b */ /* 0x000fd6000000000e */
.L_x_43:
[----:B------:R-:W-:Y:S05]  /*22e0*/  BSYNC.RECONVERGENT B2 ;  /* 0x0000000000027941 */ /* 0x000fea0003800200 */
.L_x_42:
        /* <DEDUP_REMOVED lines=40> */
.L_x_51:
[----:B------:R-:W-:Y:S05]  /*2570*/  BSYNC.RECONVERGENT B3 ;  /* 0x0000000000037941 */ /* 0x000fea0003800200 */
.L_x_50:
        /* <DEDUP_REMOVED lines=18> */
.L_x_53:
[----:B------:R-:W-:Y:S05]  /*26a0*/  BSYNC.RECONVERGENT B3 ;  /* 0x0000000000037941 */ /* 0x000fea0003800200 */
.L_x_52:
[----:B------:R-:W0:Y:S02]  /*26b0*/  LDS.64 R2, [R10+-0x48] ;  /* 0xffffb8000a027984 */ /* 0x000e240000000a00 */
[----:B0-----:R-:W-:-:S08]  /*26c0*/  DMUL R2, R2, R4 ;  /* 0x0000000402027228 */ /* 0x001fd00000000000 */
[-C--:B------:R-:W-:Y:S02]  /*26d0*/  DFMA R18, R30, R2.reuse, R18 ;  /* 0x000000021e12722b */ /* 0x080fe40000000012 */
[-C--:B------:R-:W-:Y:S02]  /*26e0*/  DFMA R16, R28, R2.reuse, R16 ;  /* 0x000000021c10722b */ /* 0x080fe40000000010 */
[----:B------:R-:W-:-:S11]  /*26f0*/  DFMA R14, R26, R2, R14 ;  /* 0x000000021a0e722b */ /* 0x000fd6000000000e */
.L_x_49:
[----:B------:R-:W-:Y:S05]  /*2700*/  BSYNC.RECONVERGENT B2 ;  /* 0x0000000000027941 */ /* 0x000fea0003800200 */
.L_x_48:
        /* <DEDUP_REMOVED lines=40> */
.L_x_57:
[----:B------:R-:W-:Y:S05]  /*2990*/  BSYNC.RECONVERGENT B3 ;  /* 0x0000000000037941 */ /* 0x000fea0003800200 */
.L_x_56:
        /* <DEDUP_REMOVED lines=18> */
.L_x_59:
[----:B------:R-:W-:Y:S05]  /*2ac0*/  BSYNC.RECONVERGENT B3 ;  /* 0x0000000000037941 */ /* 0x000fea0003800200 */
.L_x_58:
[----:B------:R-:W0:Y:S02]  /*2ad0*/  LDS.64 R2, [R10+-0x40] ;  /* 0xffffc0000a027984 */ /* 0x000e240000000a00 */
[----:B0-----:R-:W-:-:S08]  /*2ae0*/  DMUL R2, R2, R4 ;  /* 0x0000000402027228 */ /* 0x001fd00000000000 */
[-C--:B------:R-:W-:Y:S02]  /*2af0*/  DFMA R18, R30, R2.reuse, R18 ;  /* 0x000000021e12722b */ /* 0x080fe40000000012 */
[-C--:B------:R-:W-:Y:S02]  /*2b00*/  DFMA R16, R28, R2.reuse, R16 ;  /* 0x000000021c10722b */ /* 0x080fe40000000010 */
[----:B------:R-:W-:-:S11]  /*2b10*/  DFMA R14, R26, R2, R14 ;  /* 0x000000021a0e722b */ /* 0x000fd6000000000e */
.L_x_55:
[----:B------:R-:W-:Y:S05]  /*2b20*/  BSYNC.RECONVERGENT B2 ;  /* 0x0000000000027941 */ /* 0x000fea0003800200 */
.L_x_54:
        /* <DEDUP_REMOVED lines=40> */
.L_x_63:
[----:B------:R-:W-:Y:S05]  /*2db0*/  BSYNC.RECONVERGENT B3 ;  /* 0x0000000000037941 */ /* 0x000fea0003800200 */
.L_x_62:
        /* <DEDUP_REMOVED lines=18> */
.L_x_65:
[----:B------:R-:W-:Y:S05]  /*2ee0*/  BSYNC.RECONVERGENT B3 ;  /* 0x0000000000037941 */ /* 0x000fea0003800200 */
.L_x_64:
[----:B------:R-:W0:Y:S02]  /*2ef0*/  LDS.64 R2, [R10+-0x38] ;  /* 0xffffc8000a027984 */ /* 0x000e240000000a00 */
[----:B0-----:R-:W-:-:S08]  /*2f00*/  DMUL R2, R2, R4 ;  /* 0x0000000402027228 */ /* 0x001fd00000000000 */
[-C--:B------:R-:W-:Y:S02]  /*2f10*/  DFMA R18, R30, R2.reuse, R18 ;  /* 0x000000021e12722b */ /* 0x080fe40000000012 */
[-C--:B------:R-:W-:Y:S02]  /*2f20*/  DFMA R16, R28, R2.reuse, R16 ;  /* 0x000000021c10722b */ /* 0x080fe40000000010 */
[----:B------:R-:W-:-:S11]  /*2f30*/  DFMA R14, R26, R2, R14 ;  /* 0x000000021a0e722b */ /* 0x000fd6000000000e */
.L_x_61:
[----:B------:R-:W-:Y:S05]  /*2f40*/  BSYNC.RECONVERGENT B2 ;  /* 0x0000000000027941 */ /* 0x000fea0003800200 */
.L_x_60:
        /* <DEDUP_REMOVED lines=40> */
.L_x_69:
[----:B------:R-:W-:Y:S05]  /*31d0*/  BSYNC.RECONVERGENT B3 ;  /* 0x0000000000037941 */ /* 0x000fea0003800200 */
.L_x_68:
        /* <DEDUP_REMOVED lines=18> */
.L_x_71:
[----:B------:R-:W-:Y:S05]  /*3300*/  BSYNC.RECONVERGENT B3 ;  /* 0x0000000000037941 */ /* 0x000fea0003800200 */
.L_x_70:
[----:B------:R-:W0:Y:S02]  /*3310*/  LDS.64 R2, [R10+-0x30] ;  /* 0xffffd0000a027984 */ /* 0x000e240000000a00 */
[----:B0-----:R-:W-:-:S08]  /*3320*/  DMUL R2, R2, R4 ;  /* 0x0000000402027228 */ /* 0x001fd00000000000 */
[-C--:B------:R-:W-:Y:S02]  /*3330*/  DFMA R18, R30, R2.reuse, R18 ;  /* 0x000000021e12722b */ /* 0x080fe40000000012 */
[-C--:B------:R-:W-:Y:S02]  /*3340*/  DFMA R16, R28, R2.reuse, R16 ;  /* 0x000000021c10722b */ /* 0x080fe40000000010 */
[----:B------:R-:W-:-:S11]  /*3350*/  DFMA R14, R26, R2, R14 ;  /* 0x000000021a0e722b */ /* 0x000fd6000000000e */
.L_x_67:
[----:B------:R-:W-:Y:S05]  /*3360*/  BSYNC.RECONVERGENT B2 ;  /* 0x0000000000027941 */ /* 0x000fea0003800200 */
.L_x_66:
        /* <DEDUP_REMOVED lines=40> */
.L_x_75:
[----:B------:R-:W-:Y:S05]  /*35f0*/  BSYNC.RECONVERGENT B3 ;  /* 0x0000000000037941 */ /* 0x000fea0003800200 */
.L_x_74:
        /* <DEDUP_REMOVED lines=18> */
.L_x_77:
[----:B------:R-:W-:Y:S05]  /*3720*/  BSYNC.RECONVERGENT B3 ;  /* 0x0000000000037941 */ /* 0x000fea0003800200 */
.L_x_76:
[----:B------:R-:W0:Y:S02]  /*3730*/  LDS.64 R2, [R10+-0x28] ;  /* 0xffffd8000a027984 */ /* 0x000e240000000a00 */
[----:B0-----:R-:W-:-:S08]  /*3740*/  DMUL R2, R2, R4 ;  /* 0x0000000402027228 */ /* 0x001fd00000000000 */
[-C--:B------:R-:W-:Y:S02]  /*3750*/  DFMA R18, R30, R2.reuse, R18 ;  /* 0x000000021e12722b */ /* 0x080fe40000000012 */
[-C--:B------:R-:W-:Y:S02]  /*3760*/  DFMA R16, R28, R2.reuse, R16 ;  /* 0x000000021c10722b */ /* 0x080fe40000000010 */
[----:B------:R-:W-:-:S11]  /*3770*/  DFMA R14, R26, R2, R14 ;  /* 0x000000021a0e722b */ /* 0x000fd6000000000e */
.L_x_73:
[----:B------:R-:W-:Y:S05]  /*3780*/  BSYNC.RECONVERGENT B2 ;  /* 0x0000000000027941 */ /* 0x000fea0003800200 */
.L_x_72:
        /* <DEDUP_REMOVED lines=40> */
.L_x_81:
[----:B------:R-:W-:Y:S05]  /*3a10*/  BSYNC.RECONVERGENT B3 ;  /* 0x0000000000037941 */ /* 0x000fea0003800200 */
.L_x_80:
        /* <DEDUP_REMOVED lines=18> */
.L_x_83:
[----:B------:R-:W-:Y:S05]  /*3b40*/  BSYNC.RECONVERGENT B3 ;  /* 0x0000000000037941 */ /* 0x000fea0003800200 */
.L_x_82:
[----:B------:R-:W0:Y:S02]  /*3b50*/  LDS.64 R2, [R10+-0x20] ;  /* 0xffffe0000a027984 */ /* 0x000e240000000a00 */
[----:B0-----:R-:W-:-:S08]  /*3b60*/  DMUL R2, R2, R4 ;  /* 0x0000000402027228 */ /* 0x001fd00000000000 */
[-C--:B------:R-:W-:Y:S02]  /*3b70*/  DFMA R18, R30, R2.reuse, R18 ;  /* 0x000000021e12722b */ /* 0x080fe40000000012 */
[-C--:B------:R-:W-:Y:S02]  /*3b80*/  DFMA R16, R28, R2.reuse, R16 ;  /* 0x000000021c10722b */ /* 0x080fe40000000010 */
[----:B------:R-:W-:-:S11]  /*3b90*/  DFMA R14, R26, R2, R14 ;  /* 0x000000021a0e722b */ /* 0x000fd6000000000e */
.L_x_79:
[----:B------:R-:W-:Y:S05]  /*3ba0*/  BSYNC.RECONVERGENT B2 ;  /* 0x0000000000027941 */ /* 0x000fea0003800200 */
.L_x_78:
        /* <DEDUP_REMOVED lines=40> */
.L_x_87:
[----:B------:R-:W-:Y:S05]  /*3e30*/  BSYNC.RECONVERGENT B3 ;  /* 0x0000000000037941 */ /* 0x000fea0003800200 */
.L_x_86:
        /* <DEDUP_REMOVED lines=18> */
.L_x_89:
[----:B------:R-:W-:Y:S05]  /*3f60*/  BSYNC.RECONVERGENT B3 ;  /* 0x0000000000037941 */ /* 0x000fea0003800200 */
.L_x_88:
[----:B------:R-:W0:Y:S02]  /*3f70*/  LDS.64 R2, [R10+-0x18] ;  /* 0xffffe8000a027984 */ /* 0x000e240000000a00 */
[----:B0-----:R-:W-:-:S08]  /*3f80*/  DMUL R2, R2, R4 ;  /* 0x0000000402027228 */ /* 0x001fd00000000000 */
[-C--:B------:R-:W-:Y:S02]  /*3f90*/  DFMA R18, R30, R2.reuse, R18 ;  /* 0x000000021e12722b */ /* 0x080fe40000000012 */
[-C--:B------:R-:W-:Y:S02]  /*3fa0*/  DFMA R16, R28, R2.reuse, R16 ;  /* 0x000000021c10722b */ /* 0x080fe40000000010 */
[----:B------:R-:W-:-:S11]  /*3fb0*/  DFMA R14, R26, R2, R14 ;  /* 0x000000021a0e722b */ /* 0x000fd6000000000e */
.L_x_85:
[----:B------:R-:W-:Y:S05]  /*3fc0*/  BSYNC.RECONVERGENT B2 ;  /* 0x0000000000027941 */ /* 0x000fea0003800200 */
.L_x_84:
        /* <DEDUP_REMOVED lines=40> */
.L_x_93:
[----:B------:R-:W-:Y:S05]  /*4250*/  BSYNC.RECONVERGENT B3 ;  /* 0x0000000000037941 */ /* 0x000fea0003800200 */
.L_x_92:
[----:B------:R-:W-:Y:S01]  /*4260*/  DMUL R2, R42, R44 ;  /* 0x0000002c2a027228 */ /* 0x000fe20000000000 */
[----:B------:R-:W-:Y:S05]  /*4270*/  BSSY.RECONVERGENT B3, `(.L_x_94) ;  /* 0x0000011000037945 */ /* 0x000fea0003800200 */
[----:B------:R-:W0:Y:S04]  /*4280*/  MUFU.RCP64H R9, R3 ;  /* 0x0000000300097308 */ /* 0x000e280000001800 */
[----:B------:R-:W-:-:S04]  /*4290*/  IADD3 R8, PT, PT, R3, 0x300402, RZ ;  /* 0x0030040203087810 */ /* 0x000fc80007ffe0ff */
[----:B------:R-:W-:Y:S02]  /*42a0*/  FSETP.GEU.AND P0, PT, |R8|, 5.8789094863358348022e-39, PT ;  /* 0x004004020800780b */ /* 0x000fe40003f0e200 */
[----:B0-----:R-:W-:-:S08]  /*42b0*/  DFMA R6, -R2, R8, 1 ;  /* 0x3ff000000206742b */ /* 0x001fd00000000108 */
[----:B------:R-:W-:-:S08]  /*42c0*/  DFMA R6, R6, R6, R6 ;  /* 0x000000060606722b */ /* 0x000fd00000000006 */
[----:B------:R-:W-:-:S08]  /*42d0*/  DFMA R6, R8, R6, R8 ;  /* 0x000000060806722b */ /* 0x000fd00000000008 */
[----:B------:R-:W-:-:S08]  /*42e0*/  DFMA R4, -R2, R6, 1 ;  /* 0x3ff000000204742b */ /* 0x000fd00000000106 */
[----:B------:R-:W-:Y:S01]  /*42f0*/  DFMA R4, R6, R4, R6 ;  /* 0x000000040604722b */ /* 0x000fe20000000006 */
[----:B------:R-:W-:Y:S10]  /*4300*/  @P0 BRA `(.L_x_95) ;  /* 0x00000000001c0947 */ /* 0x000ff40003800000 */
[----:B------:R-:W-:Y:S01]  /*4310*/  LOP3.LUT R0, R3, 0x7fffffff, RZ, 0xc0, !PT ;  /* 0x7fffffff03007812 */ /* 0x000fe200078ec0ff */
[----:B------:R-:W-:-:S04]  /*4320*/  IMAD.MOV.U32 R4, RZ, RZ, R2 ;  /* 0x000000ffff047224 */ /* 0x000fc800078e0002 */
[----:B------:R-:W-:Y:S01]  /*4330*/  VIADD R2, R0, 0xfff00000 ;  /* 0xfff0000000027836 */ /* 0x000fe20000000000 */
[----:B------:R-:W-:-:S07]  /*4340*/  MOV R0, 0x4360 ;  /* 0x0000436000007802 */ /* 0x000fce0000000f00 */
[----:B------:R-:W-:Y:S05]  /*4350*/  CALL.REL.NOINC `($__internal_0_$__cuda_sm20_dblrcp_rn_slowpath_v3) ;  /* 0x0000004c00747944 */ /* 0x000fea0003c00000 */
[----:B------:R-:W-:Y:S01]  /*4360*/  MOV R4, R2 ;  /* 0x0000000200047202 */ /* 0x000fe20000000f00 */
[----:B------:R-:W-:-:S07]  /*4370*/  IMAD.MOV.U32 R5, RZ, RZ, R3 ;  /* 0x000000ffff057224 */ /* 0x000fce00078e0003 */
.L_x_95:
[----:B------:R-:W-:Y:S05]  /*4380*/  BSYNC.RECONVERGENT B3 ;  /* 0x0000000000037941 */ /* 0x000fea0003800200 */
.L_x_94:
[----:B------:R-:W0:Y:S02]  /*4390*/  LDS.64 R2, [R10+-0x10] ;  /* 0xfffff0000a027984 */ /* 0x000e240000000a00 */
[----:B0-----:R-:W-:-:S08]  /*43a0*/  DMUL R2, R2, R4 ;  /* 0x0000000402027228 */ /* 0x001fd00000000000 */
[-C--:B------:R-:W-:Y:S02]  /*43b0*/  DFMA R18, R30, R2.reuse, R18 ;  /* 0x000000021e12722b */ /* 0x080fe40000000012 */
[-C--:B------:R-:W-:Y:S02]  /*43c0*/  DFMA R16, R28, R2.reuse, R16 ;  /* 0x000000021c10722b */ /* 0x080fe40000000010 */
[----:B------:R-:W-:-:S11]  /*43d0*/  DFMA R14, R26, R2, R14 ;  /* 0x000000021a0e722b */ /* 0x000fd6000000000e */
.L_x_91:
[----:B------:R-:W-:Y:S05]  /*43e0*/  BSYNC.RECONVERGENT B2 ;  /* 0x0000000000027941 */ /* 0x000fea0003800200 */
.L_x_90:
[----:B------:R-:W-:Y:S01]  /*43f0*/  ISETP.NE.AND P0, PT, R34, 0x1, PT ;  /* 0x000000012200780c */ /* 0x000fe20003f05270 */
[----:B------:R-:W-:-:S12]  /*4400*/  BSSY.RECONVERGENT B2, `(.L_x_96) ;  /* 0x0000040000027945 */ /* 0x000fd80003800200 */
[----:B------:R-:W-:Y:S05]  /*4410*/  @!P0 BRA `(.L_x_97) ;  /* 0x0000000000f88947 */ /* 0x000fea0003800000 */
[----:B------:R-:W0:Y:S01]  /*4420*/  LDS.64 R28, [R12+-0x8] ;  /* 0xfffff8000c1c7984 */ /* 0x000e220000000a00 */
[----:B------:R-:W-:Y:S01]  /*4430*/  UMOV UR10, 0x88e368f1 ;  /* 0x88e368f1000a7882 */ /* 0x000fe20000000000 */
[----:B------:R-:W-:Y:S01]  /*4440*/  UMOV UR11, 0x3ee4f8b5 ;  /* 0x3ee4f8b5000b7882 */ /* 0x000fe20000000000 */
[----:B------:R-:W-:Y:S01]  /*4450*/  MOV R4, 0x0 ;  /* 0x0000000000047802 */ /* 0x000fe20000000f00 */
        /* <DEDUP_REMOVED lines=12> */
[----:B------:R-:W-:-:S05]  /*4520*/  VIADD R2, R43, 0xfcb00000 ;  /* 0xfcb000002b027836 */ /* 0x000fca0000000000 */
[----:B------:R-:W-:Y:S01]  /*4530*/  ISETP.GE.U32.AND P0, PT, R2, 0x7ca00000, PT ;  /* 0x7ca000000200780c */ /* 0x000fe20003f06070 */
        /* <DEDUP_REMOVED lines=12> */
[----:B------:R-:W-:Y:S01]  /*4600*/  MOV R40, 0x4650 ;  /* 0x0000465000287802 */ /* 0x000fe20000000f00 */
[----:B------:R-:W-:Y:S01]  /*4610*/  IMAD.MOV.U32 R0, RZ, RZ, R2 ;  /* 0x000000ffff007224 */ /* 0x000fe200078e0002 */
[----:B------:R-:W-:Y:S01]  /*4620*/  MOV R2, R42 ;  /* 0x0000002a00027202 */ /* 0x000fe20000000f00 */
[----:B------:R-:W-:-:S07]  /*4630*/  IMAD.MOV.U32 R3, RZ, RZ, R43 ;  /* 0x000000ffff037224 */ /* 0x000fce00078e002b */
[----:B------:R-:W-:Y:S05]  /*4640*/  CALL.REL.NOINC `($__internal_1_$__cuda_sm20_dsqrt_rn_f64_mediumpath_v1) ;  /* 0x0000004c00647944 */ /* 0x000fea0003c00000 */
[----:B------:R-:W-:Y:S01]  /*4650*/  IMAD.MOV.U32 R44, RZ, RZ, R2 ;  /* 0x000000ffff2c7224 */ /* 0x000fe200078e0002 */
[----:B------:R-:W-:-:S07]  /*4660*/  MOV R45, R3 ;  /* 0x00000003002d7202 */ /* 0x000fce0000000f00 */
.L_x_99:
[----:B------:R-:W-:Y:S05]  /*4670*/  BSYNC.RECONVERGENT B3 ;  /* 0x0000000000037941 */ /* 0x000fea0003800200 */
.L_x_98:
        /* <DEDUP_REMOVED lines=11> */
[----:B------:R-:W-:Y:S01]  /*4730*/  LOP3.LUT R0, R3, 0x7fffffff, RZ, 0xc0, !PT ;  /* 0x7fffffff03007812 */ /* 0x000fe200078ec0ff */
[----:B------:R-:W-:-:S03]  /*4740*/  IMAD.MOV.U32 R4, RZ, RZ, R2 ;  /* 0x000000ffff047224 */ /* 0x000fc600078e0002 */
[----:B------:R-:W-:Y:S02]  /*4750*/  IADD3 R2, PT, PT, R0, -0x100000, RZ ;  /* 0xfff0000000027810 */ /* 0x000fe40007ffe0ff */
[----:B------:R-:W-:-:S07]  /*4760*/  MOV R0, 0x4780 ;  /* 0x0000478000007802 */ /* 0x000fce0000000f00 */
[----:B------:R-:W-:Y:S05]  /*4770*/  CALL.REL.NOINC `($__internal_0_$__cuda_sm20_dblrcp_rn_slowpath_v3) ;  /* 0x00000048006c7944 */ /* 0x000fea0003c00000 */
[----:B------:R-:W-:Y:S02]  /*4780*/  IMAD.MOV.U32 R4, RZ, RZ, R2 ;  /* 0x000000ffff047224 */ /* 0x000fe400078e0002 */
[----:B------:R-:W-:-:S07]  /*4790*/  IMAD.MOV.U32 R5, RZ, RZ, R3 ;  /* 0x000000ffff057224 */ /* 0x000fce00078e0003 */
.L_x_101:
[----:B------:R-:W-:Y:S05]  /*47a0*/  BSYNC.RECONVERGENT B3 ;  /* 0x0000000000037941 */ /* 0x000fea0003800200 */
.L_x_100:
[----:B------:R-:W0:Y:S02]  /*47b0*/  LDS.64 R2, [R10+-0x8] ;  /* 0xfffff8000a027984 */ /* 0x000e240000000a00 */
[----:B0-----:R-:W-:-:S08]  /*47c0*/  DMUL R2, R2, R4 ;  /* 0x0000000402027228 */ /* 0x001fd00000000000 */
[-C--:B------:R-:W-:Y:S02]  /*47d0*/  DFMA R18, R30, R2.reuse, R18 ;  /* 0x000000021e12722b */ /* 0x080fe40000000012 */
[-C--:B------:R-:W-:Y:S02]  /*47e0*/  DFMA R16, R28, R2.reuse, R16 ;  /* 0x000000021c10722b */ /* 0x080fe40000000010 */
[----:B------:R-:W-:-:S11]  /*47f0*/  DFMA R14, R26, R2, R14 ;  /* 0x000000021a0e722b */ /* 0x000fd6000000000e */
.L_x_97:
[----:B------:R-:W-:Y:S05]  /*4800*/  BSYNC.RECONVERGENT B2 ;  /* 0x0000000000027941 */ /* 0x000fea0003800200 */
.L_x_96:
[----:B------:R-:W-:Y:S01]  /*4810*/  ISETP.NE.AND P0, PT, R33, 0x1, PT ;  /* 0x000000012100780c */ /* 0x000fe20003f05270 */
[----:B------:R-:W-:-:S12]  /*4820*/  BSSY.RECONVERGENT B2, `(.L_x_102) ;  /* 0x0000040000027945 */ /* 0x000fd80003800200 */
[----:B------:R-:W-:Y:S05]  /*4830*/  @!P0 BRA `(.L_x_103) ;  /* 0x0000000000f88947 */ /* 0x000fea0003800000 */
[----:B------:R-:W0:Y:S01]  /*4840*/  LDS.64 R28, [R12] ;  /* 0x000000000c1c7984 */ /* 0x000e220000000a00 */
[----:B------:R-:W-:Y:S01]  /*4850*/  UMOV UR10, 0x88e368f1 ;  /* 0x88e368f1000a7882 */ /* 0x000fe20000000000 */
[----:B------:R-:W-:Y:S01]  /*4860*/  UMOV UR11, 0x3ee4f8b5 ;  /* 0x3ee4f8b5000b7882 */ /* 0x000fe20000000000 */
[----:B------:R-:W-:Y:S01]  /*4870*/  IMAD.MOV.U32 R4, RZ, RZ, 0x0 ;  /* 0x00000000ff047424 */ /* 0x000fe200078e00ff */
[----:B------:R-:W1:Y:S01]  /*4880*/  LDS.64 R30, [R13] ;  /* 0x000000000d1e7984 */ /* 0x000e620000000a00 */
[----:B------:R-:W-:Y:S01]  /*4890*/  IMAD.MOV.U32 R5, RZ, RZ, 0x3fd80000 ;  /* 0x3fd80000ff057424 */ /* 0x000fe200078e00ff */
[----:B------:R-:W-:Y:S02]  /*48a0*/  BSSY.RECONVERGENT B3, `(.L_x_104) ;  /* 0x000001f000037945 */ /* 0x000fe40003800200 */
[----:B------:R-:W2:Y:S01]  /*48b0*/  LDS.64 R26, [R11] ;  /* 0x000000000b1a7984 */ /* 0x000ea20000000a00 */
        /* <DEDUP_REMOVED lines=16> */
[----:B------:R-:W-:Y:S01]  /*49c0*/  IADD3 R5, PT, PT, R41, -0x100000, RZ ;  /* 0xfff0000029057810 */ /* 0x000fe20007ffe0ff */
[----:B------:R-:W-:-:S05]  /*49d0*/  IMAD.MOV.U32 R4, RZ, RZ, R40 ;  /* 0x000000ffff047224 */ /* 0x000fca00078e0028 */
        /* <DEDUP_REMOVED lines=9> */
[----:B------:R-:W-:Y:S01]  /*4a70*/  MOV R44, R2 ;  /* 0x00000002002c7202 */ /* 0x000fe20000000f00 */
[----:B------:R-:W-:-:S07]  /*4a80*/  IMAD.MOV.U32 R45, RZ, RZ, R3 ;  /* 0x000000ffff2d7224 */ /* 0x000fce00078e0003 */
.L_x_105:
[----:B------:R-:W-:Y:S05]  /*4a90*/  BSYNC.RECONVERGENT B3 ;  /* 0x0000000000037941 */ /* 0x000fea0003800200 */
.L_x_104:
        /* <DEDUP_REMOVED lines=16> */
[----:B------:R-:W-:Y:S01]  /*4ba0*/  IMAD.MOV.U32 R4, RZ, RZ, R2 ;  /* 0x000000ffff047224 */ /* 0x000fe200078e0002 */
[----:B------:R-:W-:-:S07]  /*4bb0*/  MOV R5, R3 ;  /* 0x0000000300057202 */ /* 0x000fce0000000f00 */
.L_x_107:
[----:B------:R-:W-:Y:S05]  /*4bc0*/  BSYNC.RECONVERGENT B3 ;  /* 0x0000000000037941 */ /* 0x000fea0003800200 */
.L_x_106:
[----:B------:R-:W0:Y:S02]  /*4bd0*/  LDS.64 R2, [R10] ;  /* 0x000000000a027984 */ /* 0x000e240000000a00 */
[----:B0-----:R-:W-:-:S08]  /*4be0*/  DMUL R2, R2, R4 ;  /* 0x0000000402027228 */ /* 0x001fd00000000000 */
[-C--:B------:R-:W-:Y:S02]  /*4bf0*/  DFMA R18, R30, R2.reuse, R18 ;  /* 0x000000021e12722b */ /* 0x080fe40000000012 */
[-C--:B------:R-:W-:Y:S02]  /*4c00*/  DFMA R16, R28, R2.reuse, R16 ;  /* 0x000000021c10722b */ /* 0x080fe40000000010 */
[----:B------:R-:W-:-:S11]  /*4c10*/  DFMA R14, R26, R2, R14 ;  /* 0x000000021a0e722b */ /* 0x000fd6000000000e */
.L_x_103:
[----:B------:R-:W-:Y:S05]  /*4c20*/  BSYNC.RECONVERGENT B2 ;  /* 0x0000000000027941 */ /* 0x000fea0003800200 */
.L_x_102:
[----:B------:R-:W-:Y:S01]  /*4c30*/  ISETP.NE.AND P0, PT, R34, -0x1, PT ;  /* 0xffffffff2200780c */ /* 0x000fe20003f05270 */
[----:B------:R-:W-:-:S12]  /*4c40*/  BSSY.RECONVERGENT B2, `(.L_x_108) ;  /* 0x0000040000027945 */ /* 0x000fd80003800200 */
[----:B------:R-:W-:Y:S05]  /*4c50*/  @!P0 BRA `(.L_x_109) ;  /* 0x0000000000f88947 */ /* 0x000fea0003800000 */
[----:B------:R-:W0:Y:S01]  /*4c60*/  LDS.64 R28, [R12+0x8] ;  /* 0x000008000c1c7984 */ /* 0x000e220000000a00 */
[----:B------:R-:W-:Y:S01]  /*4c70*/  UMOV UR10, 0x88e368f1 ;  /* 0x88e368f1000a7882 */ /* 0x000fe20000000000 */
[----:B------:R-:W-:Y:S01]  /*4c80*/  UMOV UR11, 0x3ee4f8b5 ;  /* 0x3ee4f8b5000b7882 */ /* 0x000fe20000000000 */
[----:B------:R-:W-:Y:S01]  /*4c90*/  IMAD.MOV.U32 R4, RZ, RZ, 0x0 ;  /* 0x00000000ff047424 */ /* 0x000fe200078e00ff */
[----:B------:R-:W1:Y:S01]  /*4ca0*/  LDS.64 R30, [R13+0x8] ;  /* 0x000008000d1e7984 */ /* 0x000e620000000a00 */
[----:B------:R-:W-:Y:S01]  /*4cb0*/  MOV R5, 0x3fd80000 ;  /* 0x3fd8000000057802 */ /* 0x000fe20000000f00 */
[----:B------:R-:W-:Y:S02]  /*4cc0*/  BSSY.RECONVERGENT B3, `(.L_x_110) ;  /* 0x000001f000037945 */ /* 0x000fe40003800200 */
[----:B------:R-:W2:Y:S01]  /*4cd0*/  LDS.64 R26, [R11+0x8] ;  /* 0x000008000b1a7984 */ /* 0x000ea20000000a00 */
        /* <DEDUP_REMOVED lines=16> */
[----:B------:R-:W-:Y:S02]  /*4de0*/  VIADD R5, R41, 0xfff00000 ;  /* 0xfff0000029057836 */ /* 0x000fe40000000000 */
[----:B------:R-:W-:-:S04]  /*4df0*/  IMAD.MOV.U32 R4, RZ, RZ, R40 ;  /* 0x000000ffff047224 */ /* 0x000fc800078e0028 */
[----:B------:R-:W-:-:S08]  /*4e00*/  DFMA R8, R6, -R6, R42 ;  /* 0x800000060608722b */ /* 0x000fd0000000002a */
[----:B------:R-:W-:Y:S01]  /*4e10*/  DFMA R44, R8, R4, R6 ;  /* 0x00000004082c722b */ /* 0x000fe20000000006 */
[----:B------:R-:W-:Y:S10]  /*4e20*/  @!P0 BRA `(.L_x_111) ;  /* 0x0000000000208947 */ /* 0x000ff40003800000 */
[----:B------:R-:W-:Y:S01]  /*4e30*/  MOV R4, R40 ;  /* 0x0000002800047202 */ /* 0x000fe20000000f00 */
[----:B------:R-:W-:Y:S01]  /*4e40*/  IMAD.MOV.U32 R0, RZ, RZ, R2 ;  /* 0x000000ffff007224 */ /* 0x000fe200078e0002 */
[----:B------:R-:W-:Y:S01]  /*4e50*/  MOV R3, R43 ;  /* 0x0000002b00037202 */ /* 0x000fe20000000f00 */
[----:B------:R-:W-:Y:S01]  /*4e60*/  IMAD.MOV.U32 R2, RZ, RZ, R42 ;  /* 0x000000ffff027224 */ /* 0x000fe200078e002a */
[----:B------:R-:W-:-:S07]  /*4e70*/  MOV R40, 0x4e90 ;  /* 0x00004e9000287802 */ /* 0x000fce0000000f00 */
[----:B------:R-:W-:Y:S05]  /*4e80*/  CALL.REL.NOINC `($__internal_1_$__cuda_sm20_dsqrt_rn_f64_mediumpath_v1) ;  /* 0x0000004400547944 */ /* 0x000fea0003c00000 */
[----:B------:R-:W-:Y:S02]  /*4e90*/  IMAD.MOV.U32 R44, RZ, RZ, R2 ;  /* 0x000000ffff2c7224 */ /* 0x000fe400078e0002 */
[----:B------:R-:W-:-:S07]  /*4ea0*/  IMAD.MOV.U32 R45, RZ, RZ, R3 ;  /* 0x000000ffff2d7224 */ /* 0x000fce00078e0003 */
.L_x_111:
[----:B------:R-:W-:Y:S05]  /*4eb0*/  BSYNC.RECONVERGENT B3 ;  /* 0x0000000000037941 */ /* 0x000fea0003800200 */
.L_x_110:
        /* <DEDUP_REMOVED lines=18> */
.L_x_113:
[----:B------:R-:W-:Y:S05]  /*4fe0*/  BSYNC.RECONVERGENT B3 ;  /* 0x0000000000037941 */ /* 0x000fea0003800200 */
.L_x_112:
[----:B------:R-:W0:Y:S02]  /*4ff0*/  LDS.64 R2, [R10+0x8] ;  /* 0x000008000a027984 */ /* 0x000e240000000a00 */
[----:B0-----:R-:W-:-:S08]  /*5000*/  DMUL R2, R2, R4 ;  /* 0x0000000402027228 */ /* 0x001fd00000000000 */
[-C--:B------:R-:W-:Y:S02]  /*5010*/  DFMA R18, R30, R2.reuse, R18 ;  /* 0x000000021e12722b */ /* 0x080fe40000000012 */
[-C--:B------:R-:W-:Y:S02]  /*5020*/  DFMA R16, R28, R2.reuse, R16 ;  /* 0x000000021c10722b */ /* 0x080fe40000000010 */
[----:B------:R-:W-:-:S11]  /*5030*/  DFMA R14, R26, R2, R14 ;  /* 0x000000021a0e722b */ /* 0x000fd6000000000e */
.L_x_109:
[----:B------:R-:W-:Y:S05]  /*5040*/  BSYNC.RECONVERGENT B2 ;  /* 0x0000000000027941 */ /* 0x000fea0003800200 */
.L_x_108:
[----:B------:R-:W-:Y:S01]  /*5050*/  ISETP.NE.AND P0, PT, R34, -0x2, PT ;  /* 0xfffffffe2200780c */ /* 0x000fe20003f05270 */
[----:B------:R-:W-:-:S12]  /*5060*/  BSSY.RECONVERGENT B2, `(.L_x_114) ;  /* 0x0000040000027945 */ /* 0x000fd80003800200 */
[----:B------:R-:W-:Y:S05]  /*5070*/  @!P0 BRA `(.L_x_115) ;  /* 0x0000000000f88947 */ /* 0x000fea0003800000 */
[----:B------:R-:W0:Y:S01]  /*5080*/  LDS.64 R28, [R12+0x10] ;  /* 0x000010000c1c7984 */ /* 0x000e220000000a00 */
[----:B------:R-:W-:Y:S01]  /*5090*/  UMOV UR10, 0x88e368f1 ;  /* 0x88e368f1000a7882 */ /* 0x000fe20000000000 */
[----:B------:R-:W-:Y:S01]  /*50a0*/  UMOV UR11, 0x3ee4f8b5 ;  /* 0x3ee4f8b5000b7882 */ /* 0x000fe20000000000 */
[----:B------:R-:W-:Y:S01]  /*50b0*/  MOV R4, 0x0 ;  /* 0x0000000000047802 */ /* 0x000fe20000000f00 */
[----:B------:R-:W1:Y:S01]  /*50c0*/  LDS.64 R30, [R13+0x10] ;  /* 0x000010000d1e7984 */ /* 0x000e620000000a00 */
[----:B------:R-:W-:Y:S01]  /*50d0*/  IMAD.MOV.U32 R5, RZ, RZ, 0x3fd80000 ;  /* 0x3fd80000ff057424 */ /* 0x000fe200078e00ff */
        /* <DEDUP_REMOVED lines=31> */
.L_x_117:
[----:B------:R-:W-:Y:S05]  /*52d0*/  BSYNC.RECONVERGENT B3 ;  /* 0x0000000000037941 */ /* 0x000fea0003800200 */
.L_x_116:
        /* <DEDUP_REMOVED lines=18> */
.L_x_119:
[----:B------:R-:W-:Y:S05]  /*5400*/  BSYNC.RECONVERGENT B3 ;  /* 0x0000000000037941 */ /* 0x000fea0003800200 */
.L_x_118:
[----:B------:R-:W0:Y:S02]  /*5410*/  LDS.64 R2, [R10+0x10] ;  /* 0x000010000a027984 */ /* 0x000e240000000a00 */
[----:B0-----:R-:W-:-:S08]  /*5420*/  DMUL R2, R2, R4 ;  /* 0x0000000402027228 */ /* 0x001fd00000000000 */
[-C--:B------:R-:W-:Y:S02]  /*5430*/  DFMA R18, R30, R2.reuse, R18 ;  /* 0x000000021e12722b */ /* 0x080fe40000000012 */
[-C--:B------:R-:W-:Y:S02]  /*5440*/  DFMA R16, R28, R2.reuse, R16 ;  /* 0x000000021c10722b */ /* 0x080fe40000000010 */
[----:B------:R-:W-:-:S11]  /*5450*/  DFMA R14, R26, R2, R14 ;  /* 0x000000021a0e722b */ /* 0x000fd6000000000e */
.L_x_115:
[----:B------:R-:W-:Y:S05]  /*5460*/  BSYNC.RECONVERGENT B2 ;  /* 0x0000000000027941 */ /* 0x000fea0003800200 */
.L_x_114:
        /* <DEDUP_REMOVED lines=40> */
.L_x_123:
[----:B------:R-:W-:Y:S05]  /*56f0*/  BSYNC.RECONVERGENT B3 ;  /* 0x0000000000037941 */ /* 0x000fea0003800200 */
.L_x_122:
        /* <DEDUP_REMOVED lines=18> */
.L_x_125:
[----:B------:R-:W-:Y:S05]  /*5820*/  BSYNC.RECONVERGENT B3 ;  /* 0x0000000000037941 */ /* 0x000fea0003800200 */
.L_x_124:
[----:B------:R-:W0:Y:S02]  /*5830*/  LDS.64 R2, [R10+0x18] ;  /* 0x000018000a027984 */ /* 0x000e240000000a00 */
[----:B0-----:R-:W-:-:S08]  /*5840*/  DMUL R2, R2, R4 ;  /* 0x0000000402027228 */ /* 0x001fd00000000000 */
[-C--:B------:R-:W-:Y:S02]  /*5850*/  DFMA R18, R30, R2.reuse, R18 ;  /* 0x000000021e12722b */ /* 0x080fe40000000012 */
[-C--:B------:R-:W-:Y:S02]  /*5860*/  DFMA R16, R28, R2.reuse, R16 ;  /* 0x000000021c10722b */ /* 0x080fe40000000010 */
[----:B------:R-:W-:-:S11]  /*5870*/  DFMA R14, R26, R2, R14 ;  /* 0x000000021a0e722b */ /* 0x000fd6000000000e */
.L_x_121:
[----:B------:R-:W-:Y:S05]  /*5880*/  BSYNC.RECONVERGENT B2 ;  /* 0x0000000000027941 */ /* 0x000fea0003800200 */
.L_x_120:
        /* <DEDUP_REMOVED lines=40> */
.L_x_129:
[----:B------:R-:W-:Y:S05]  /*5b10*/  BSYNC.RECONVERGENT B3 ;  /* 0x0000000000037941 */ /* 0x000fea0003800200 */
.L_x_128:
        /* <DEDUP_REMOVED lines=18> */
.L_x_131:
[----:B------:R-:W-:Y:S05]  /*5c40*/  BSYNC.RECONVERGENT B3 ;  /* 0x0000000000037941 */ /* 0x000fea0003800200 */
.L_x_130:
[----:B------:R-:W0:Y:S02]  /*5c50*/  LDS.64 R2, [R10+0x20] ;  /* 0x000020000a027984 */ /* 0x000e240000000a00 */
[----:B0-----:R-:W-:-:S08]  /*5c60*/  DMUL R2, R2, R4 ;  /* 0x0000000402027228 */ /* 0x001fd00000000000 */
[-C--:B------:R-:W-:Y:S02]  /*5c70*/  DFMA R18, R30, R2.reuse, R18 ;  /* 0x000000021e12722b */ /* 0x080fe40000000012 */
[-C--:B------:R-:W-:Y:S02]  /*5c80*/  DFMA R16, R28, R2.reuse, R16 ;  /* 0x000000021c10722b */ /* 0x080fe40000000010 */
[----:B------:R-:W-:-:S11]  /*5c90*/  DFMA R14, R26, R2, R14 ;  /* 0x000000021a0e722b */ /* 0x000fd6000000000e */
.L_x_127:
[----:B------:R-:W-:Y:S05]  /*5ca0*/  BSYNC.RECONVERGENT B2 ;  /* 0x0000000000027941 */ /* 0x000fea0003800200 */
.L_x_126:
        /* <DEDUP_REMOVED lines=40> */
.L_x_135:
[----:B------:R-:W-:Y:S05]  /*5f30*/  BSYNC.RECONVERGENT B3 ;  /* 0x0000000000037941 */ /* 0x000fea0003800200 */
.L_x_134:
        /* <DEDUP_REMOVED lines=18> */
.L_x_137:
[----:B------:R-:W-:Y:S05]  /*6060*/  BSYNC.RECONVERGENT B3 ;  /* 0x0000000000037941 */ /* 0x000fea0003800200 */
.L_x_136:
[----:B------:R-:W0:Y:S02]  /*6070*/  LDS.64 R2, [R10+0x28] ;  /* 0x000028000a027984 */ /* 0x000e240000000a00 */
[----:B0-----:R-:W-:-:S08]  /*6080*/  DMUL R2, R2, R4 ;  /* 0x0000000402027228 */ /* 0x001fd00000000000 */
[-C--:B------:R-:W-:Y:S02]  /*6090*/  DFMA R18, R30, R2.reuse, R18 ;  /* 0x000000021e12722b */ /* 0x080fe40000000012 */
[-C--:B------:R-:W-:Y:S02]  /*60a0*/  DFMA R16, R28, R2.reuse, R16 ;  /* 0x000000021c10722b */ /* 0x080fe40000000010 */
[----:B------:R-:W-:-:S11]  /*60b0*/  DFMA R14, R26, R2, R14 ;  /* 0x000000021a0e722b */ /* 0x000fd6000000000e */
.L_x_133:
[----:B------:R-:W-:Y:S05]  /*60c0*/  BSYNC.RECONVERGENT B2 ;  /* 0x0000000000027941 */ /* 0x000fea0003800200 */
.L_x_132:
        /* <DEDUP_REMOVED lines=40> */
.L_x_141:
[----:B------:R-:W-:Y:S05]  /*6350*/  BSYNC.RECONVERGENT B3 ;  /* 0x0000000000037941 */ /* 0x000fea0003800200 */
.L_x_140:
        /* <DEDUP_REMOVED lines=18> */
.L_x_143:
[----:B------:R-:W-:Y:S05]  /*6480*/  BSYNC.RECONVERGENT B3 ;  /* 0x0000000000037941 */ /* 0x000fea0003800200 */
.L_x_142:
[----:B------:R-:W0:Y:S02]  /*6490*/  LDS.64 R2, [R10+0x30] ;  /* 0x000030000a027984 */ /* 0x000e240000000a00 */
[----:B0-----:R-:W-:-:S08]  /*64a0*/  DMUL R2, R2, R4 ;  /* 0x0000000402027228 */ /* 0x001fd00000000000 */
[-C--:B------:R-:W-:Y:S02]  /*64b0*/  DFMA R18, R30, R2.reuse, R18 ;  /* 0x000000021e12722b */ /* 0x080fe40000000012 */
[-C--:B------:R-:W-:Y:S02]  /*64c0*/  DFMA R16, R28, R2.reuse, R16 ;  /* 0x000000021c10722b */ /* 0x080fe40000000010 */
[----:B------:R-:W-:-:S11]  /*64d0*/  DFMA R14, R26, R2, R14 ;  /* 0x000000021a0e722b */ /* 0x000fd6000000000e */
.L_x_139:
[----:B------:R-:W-:Y:S05]  /*64e0*/  BSYNC.RECONVERGENT B2 ;  /* 0x0000000000027941 */ /* 0x000fea0003800200 */
.L_x_138:
        /* <DEDUP_REMOVED lines=40> */
.L_x_147:
[----:B------:R-:W-:Y:S05]  /*6770*/  BSYNC.RECONVERGENT B3 ;  /* 0x0000000000037941 */ /* 0x000fea0003800200 */
.L_x_146:
        /* <DEDUP_REMOVED lines=18> */
.L_x_149:
[----:B------:R-:W-:Y:S05]  /*68a0*/  BSYNC.RECONVERGENT B3 ;  /* 0x0000000000037941 */ /* 0x000fea0003800200 */
.L_x_148:
[----:B------:R-:W0:Y:S02]  /*68b0*/  LDS.64 R2, [R10+0x38] ;  /* 0x000038000a027984 */ /* 0x000e240000000a00 */
[----:B0-----:R-:W-:-:S08]  /*68c0*/  DMUL R2, R2, R4 ;  /* 0x0000000402027228 */ /* 0x001fd00000000000 */
[-C--:B------:R-:W-:Y:S02]  /*68d0*/  DFMA R18, R30, R2.reuse, R18 ;  /* 0x000000021e12722b */ /* 0x080fe40000000012 */
[-C--:B------:R-:W-:Y:S02]  /*68e0*/  DFMA R16, R28, R2.reuse, R16 ;  /* 0x000000021c10722b */ /* 0x080fe40000000010 */
[----:B------:R-:W-:-:S11]  /*68f0*/  DFMA R14, R26, R2, R14 ;  /* 0x000000021a0e722b */ /* 0x000fd6000000000e */
.L_x_145:
[----:B------:R-:W-:Y:S05]  /*6900*/  BSYNC.RECONVERGENT B2 ;  /* 0x0000000000027941 */ /* 0x000fea0003800200 */
.L_x_144:
        /* <DEDUP_REMOVED lines=40> */
.L_x_153:
[----:B------:R-:W-:Y:S05]  /*6b90*/  BSYNC.RECONVERGENT B3 ;  /* 0x0000000000037941 */ /* 0x000fea0003800200 */
.L_x_152:
        /* <DEDUP_REMOVED lines=18> */
.L_x_155:
[----:B------:R-:W-:Y:S05]  /*6cc0*/  BSYNC.RECONVERGENT B3 ;  /* 0x0000000000037941 */ /* 0x000fea0003800200 */
.L_x_154:
[----:B------:R-:W0:Y:S02]  /*6cd0*/  LDS.64 R2, [R10+0x40] ;  /* 0x000040000a027984 */ /* 0x000e240000000a00 */
[----:B0-----:R-:W-:-:S08]  /*6ce0*/  DMUL R2, R2, R4 ;  /* 0x0000000402027228 */ /* 0x001fd00000000000 */
[-C--:B------:R-:W-:Y:S02]  /*6cf0*/  DFMA R18, R30, R2.reuse, R18 ;  /* 0x000000021e12722b */ /* 0x080fe40000000012 */
[-C--:B------:R-:W-:Y:S02]  /*6d00*/  DFMA R16, R28, R2.reuse, R16 ;  /* 0x000000021c10722b */ /* 0x080fe40000000010 */
[----:B------:R-:W-:-:S11]  /*6d10*/  DFMA R14, R26, R2, R14 ;  /* 0x000000021a0e722b */ /* 0x000fd6000000000e */
.L_x_151:
[----:B------:R-:W-:Y:S05]  /*6d20*/  BSYNC.RECONVERGENT B2 ;  /* 0x0000000000027941 */ /* 0x000fea0003800200 */
.L_x_150:
        /* <DEDUP_REMOVED lines=40> */
.L_x_159:
[----:B------:R-:W-:Y:S05]  /*6fb0*/  BSYNC.RECONVERGENT B3 ;  /* 0x0000000000037941 */ /* 0x000fea0003800200 */
.L_x_158:
        /* <DEDUP_REMOVED lines=18> */
.L_x_161:
[----:B------:R-:W-:Y:S05]  /*70e0*/  BSYNC.RECONVERGENT B3 ;  /* 0x0000000000037941 */ /* 0x000fea0003800200 */
.L_x_160:
[----:B------:R-:W0:Y:S02]  /*70f0*/  LDS.64 R2, [R10+0x48] ;  /* 0x000048000a027984 */ /* 0x000e240000000a00 */
[----:B0-----:R-:W-:-:S08]  /*7100*/  DMUL R2, R2, R4 ;  /* 0x0000000402027228 */ /* 0x001fd00000000000 */
[-C--:B------:R-:W-:Y:S02]  /*7110*/  DFMA R18, R30, R2.reuse, R18 ;  /* 0x000000021e12722b */ /* 0x080fe40000000012 */
[-C--:B------:R-:W-:Y:S02]  /*7120*/  DFMA R16, R28, R2.reuse, R16 ;  /* 0x000000021c10722b */ /* 0x080fe40000000010 */
[----:B------:R-:W-:-:S11]  /*7130*/  DFMA R14, R26, R2, R14 ;  /* 0x000000021a0e722b */ /* 0x000fd6000000000e */
.L_x_157:
[----:B------:R-:W-:Y:S05]  /*7140*/  BSYNC.RECONVERGENT B2 ;  /* 0x0000000000027941 */ /* 0x000fea0003800200 */
.L_x_156:
        /* <DEDUP_REMOVED lines=40> */
.L_x_165:
[----:B------:R-:W-:Y:S05]  /*73d0*/  BSYNC.RECONVERGENT B3 ;  /* 0x0000000000037941 */ /* 0x000fea0003800200 */
.L_x_164:
        /* <DEDUP_REMOVED lines=18> */
.L_x_167:
[----:B------:R-:W-:Y:S05]  /*7500*/  BSYNC.RECONVERGENT B3 ;  /* 0x0000000000037941 */ /* 0x000fea0003800200 */
.L_x_166:
[----:B------:R-:W0:Y:S02]  /*7510*/  LDS.64 R2, [R10+0x50] ;  /* 0x000050000a027984 */ /* 0x000e240000000a00 */
[----:B0-----:R-:W-:-:S08]  /*7520*/  DMUL R2, R2, R4 ;  /* 0x0000000402027228 */ /* 0x001fd00000000000 */
[-C--:B------:R-:W-:Y:S02]  /*7530*/  DFMA R18, R30, R2.reuse, R18 ;  /* 0x000000021e12722b */ /* 0x080fe40000000012 */
[-C--:B------:R-:W-:Y:S02]  /*7540*/  DFMA R16, R28, R2.reuse, R16 ;  /* 0x000000021c10722b */ /* 0x080fe40000000010 */
[----:B------:R-:W-:-:S11]  /*7550*/  DFMA R14, R26, R2, R14 ;  /* 0x000000021a0e722b */ /* 0x000fd6000000000e */
.L_x_163:
[----:B------:R-:W-:Y:S05]  /*7560*/  BSYNC.RECONVERGENT B2 ;  /* 0x0000000000027941 */ /* 0x000fea0003800200 */
.L_x_162:
        /* <DEDUP_REMOVED lines=40> */
.L_x_171:
[----:B------:R-:W-:Y:S05]  /*77f0*/  BSYNC.RECONVERGENT B3 ;  /* 0x0000000000037941 */ /* 0x000fea0003800200 */
.L_x_170:
        /* <DEDUP_REMOVED lines=18> */
.L_x_173:
[----:B------:R-:W-:Y:S05]  /*7920*/  BSYNC.RECONVERGENT B3 ;  /* 0x0000000000037941 */ /* 0x000fea0003800200 */
.L_x_172:
[----:B------:R-:W0:Y:S02]  /*7930*/  LDS.64 R2, [R10+0x58] ;  /* 0x000058000a027984 */ /* 0x000e240000000a00 */
[----:B0-----:R-:W-:-:S08]  /*7940*/  DMUL R2, R2, R4 ;  /* 0x0000000402027228 */ /* 0x001fd00000000000 */
[-C--:B------:R-:W-:Y:S02]  /*7950*/  DFMA R18, R30, R2.reuse, R18 ;  /* 0x000000021e12722b */ /* 0x080fe40000000012 */
[-C--:B------:R-:W-:Y:S02]  /*7960*/  DFMA R16, R28, R2.reuse, R16 ;  /* 0x000000021c10722b */ /* 0x080fe40000000010 */
[----:B------:R-:W-:-:S11]  /*7970*/  DFMA R14, R26, R2, R14 ;  /* 0x000000021a0e722b */ /* 0x000fd6000000000e */
.L_x_169:
[----:B------:R-:W-:Y:S05]  /*7980*/  BSYNC.RECONVERGENT B2 ;  /* 0x0000000000027941 */ /* 0x000fea0003800200 */
.L_x_168:
        /* <DEDUP_REMOVED lines=40> */
.L_x_177:
[----:B------:R-:W-:Y:S05]  /*7c10*/  BSYNC.RECONVERGENT B3 ;  /* 0x0000000000037941 */ /* 0x000fea0003800200 */
.L_x_176:
        /* <DEDUP_REMOVED lines=18> */
.L_x_179:
[----:B------:R-:W-:Y:S05]  /*7d40*/  BSYNC.RECONVERGENT B3 ;  /* 0x0000000000037941 */ /* 0x000fea0003800200 */
.L_x_178:
[----:B------:R-:W0:Y:S02]  /*7d50*/  LDS.64 R2, [R10+0x60] ;  /* 0x000060000a027984 */ /* 0x000e240000000a00 */
[----:B0-----:R-:W-:-:S08]  /*7d60*/  DMUL R2, R2, R4 ;  /* 0x0000000402027228 */ /* 0x001fd00000000000 */
[-C--:B------:R-:W-:Y:S02]  /*7d70*/  DFMA R18, R30, R2.reuse, R18 ;  /* 0x000000021e12722b */ /* 0x080fe40000000012 */
[-C--:B------:R-:W-:Y:S02]  /*7d80*/  DFMA R16, R28, R2.reuse, R16 ;  /* 0x000000021c10722b */ /* 0x080fe40000000010 */
[----:B------:R-:W-:-:S11]  /*7d90*/  DFMA R14, R26, R2, R14 ;  /* 0x000000021a0e722b */ /* 0x000fd6000000000e */
.L_x_175:
[----:B------:R-:W-:Y:S05]  /*7da0*/  BSYNC.RECONVERGENT B2 ;  /* 0x0000000000027941 */ /* 0x000fea0003800200 */
.L_x_174:
        /* <DEDUP_REMOVED lines=40> */
.L_x_183:
[----:B------:R-:W-:Y:S05]  /*8030*/  BSYNC.RECONVERGENT B3 ;  /* 0x0000000000037941 */ /* 0x000fea0003800200 */
.L_x_182:
        /* <DEDUP_REMOVED lines=18> */
.L_x_185:
[----:B------:R-:W-:Y:S05]  /*8160*/  BSYNC.RECONVERGENT B3 ;  /* 0x0000000000037941 */ /* 0x000fea0003800200 */
.L_x_184:
[----:B------:R-:W0:Y:S02]  /*8170*/  LDS.64 R2, [R10+0x68] ;  /* 0x000068000a027984 */ /* 0x000e240000000a00 */
[----:B0-----:R-:W-:-:S08]  /*8180*/  DMUL R2, R2, R4 ;  /* 0x0000000402027228 */ /* 0x001fd00000000000 */
[-C--:B------:R-:W-:Y:S02]  /*8190*/  DFMA R18, R30, R2.reuse, R18 ;  /* 0x000000021e12722b */ /* 0x080fe40000000012 */
[-C--:B------:R-:W-:Y:S02]  /*81a0*/  DFMA R16, R28, R2.reuse, R16 ;  /* 0x000000021c10722b */ /* 0x080fe40000000010 */
[----:B------:R-:W-:-:S11]  /*81b0*/  DFMA R14, R26, R2, R14 ;  /* 0x000000021a0e722b */ /* 0x000fd6000000000e */
.L_x_181:
[----:B------:R-:W-:Y:S05]  /*81c0*/  BSYNC.RECONVERGENT B2 ;  /* 0x0000000000027941 */ /* 0x000fea0003800200 */
.L_x_180:
        /* <DEDUP_REMOVED lines=40> */
.L_x_189:
[----:B------:R-:W-:Y:S05]  /*8450*/  BSYNC.RECONVERGENT B3 ;  /* 0x0000000000037941 */ /* 0x000fea0003800200 */
.L_x_188:
        /* <DEDUP_REMOVED lines=18> */
.L_x_191:
[----:B------:R-:W-:Y:S05]  /*8580*/  BSYNC.RECONVERGENT B3 ;  /* 0x0000000000037941 */ /* 0x000fea0003800200 */
.L_x_190:
[----:B------:R-:W0:Y:S02]  /*8590*/  LDS.64 R2, [R10+0x70] ;  /* 0x000070000a027984 */ /* 0x000e240000000a00 */
[----:B0-----:R-:W-:-:S08]  /*85a0*/  DMUL R2, R2, R4 ;  /* 0x0000000402027228 */ /* 0x001fd00000000000 */
[-C--:B------:R-:W-:Y:S02]  /*85b0*/  DFMA R18, R30, R2.reuse, R18 ;  /* 0x000000021e12722b */ /* 0x080fe40000000012 */
[-C--:B------:R-:W-:Y:S02]  /*85c0*/  DFMA R16, R26, R2.reuse, R16 ;  /* 0x000000021a10722b */ /* 0x080fe40000000010 */
[----:B------:R-:W-:-:S11]  /*85d0*/  DFMA R14, R28, R2, R14 ;  /* 0x000000021c0e722b */ /* 0x000fd6000000000e */
.L_x_187:
[----:B------:R-:W-:Y:S05]  /*85e0*/  BSYNC.RECONVERGENT B2 ;  /* 0x0000000000027941 */ /* 0x000fea0003800200 */
.L_x_186:
        /* <DEDUP_REMOVED lines=40> */
.L_x_195:
[----:B------:R-:W-:Y:S05]  /*8870*/  BSYNC.RECONVERGENT B3 ;  /* 0x0000000000037941 */ /* 0x000fea0003800200 */
.L_x_194:
        /* <DEDUP_REMOVED lines=18> */
.L_x_197:
[----:B------:R-:W-:Y:S05]  /*89a0*/  BSYNC.RECONVERGENT B3 ;  /* 0x0000000000037941 */ /* 0x000fea0003800200 */
.L_x_196:
[----:B------:R-:W0:Y:S02]  /*89b0*/  LDS.64 R2, [R10+0x78] ;  /* 0x000078000a027984 */ /* 0x000e240000000a00 */
[----:B0-----:R-:W-:-:S08]  /*89c0*/  DMUL R2, R2, R4 ;  /* 0x0000000402027228 */ /* 0x001fd00000000000 */
[-C--:B------:R-:W-:Y:S02]  /*89d0*/  DFMA R18, R28, R2.reuse, R18 ;  /* 0x000000021c12722b */ /* 0x080fe40000000012 */
[-C--:B------:R-:W-:Y:S02]  /*89e0*/  DFMA R16, R26, R2.reuse, R16 ;  /* 0x000000021a10722b */ /* 0x080fe40000000010 */
[----:B------:R-:W-:-:S11]  /*89f0*/  DFMA R14, R30, R2, R14 ;  /* 0x000000021e0e722b */ /* 0x000fd6000000000e */
.L_x_193:
[----:B------:R-:W-:Y:S05]  /*8a00*/  BSYNC.RECONVERGENT B2 ;  /* 0x0000000000027941 */ /* 0x000fea0003800200 */
.L_x_192:
[----:B------:R-:W-:Y:S01]  /*8a10*/  VIADD R32, R32, 0x20 ;  /* 0x0000002020207836 */ /* 0x000fe20000000000 */
[----:B------:R-:W-:Y:S01]  /*8a20*/  IADD3 R34, PT, PT, R34, 0x20, RZ ;  /* 0x0000002022227810 */ /* 0x000fe20007ffe0ff */
[----:B------:R-:W-:Y:S01]  /*8a30*/  VIADD R33, R33, 0xffffffe0 ;  /* 0xffffffe021217836 */ /* 0x000fe20000000000 */
[----:B------:R-:W-:Y:S01]  /*8a40*/  IADD3 R11, PT, PT, R11, 0x100, RZ ;  /* 0x000001000b0b7810 */ /* 0x000fe20007ffe0ff */
[----:B------:R-:W-:Y:S01]  /*8a50*/  VIADD R13, R13, 0x100 ;  /* 0x000001000d0d7836 */ /* 0x000fe20000000000 */
[----:B------:R-:W-:Y:S01]  /*8a60*/  ISETP.NE.AND P0, PT, R32, RZ, PT ;  /* 0x000000ff2000720c */ /* 0x000fe20003f05270 */
[----:B------:R-:W-:Y:S02]  /*8a70*/  VIADD R12, R12, 0x100 ;  /* 0x000001000c0c7836 */ /* 0x000fe40000000000 */
[----:B------:R-:W-:-:S10]  /*8a80*/  VIADD R10, R10, 0x100 ;  /* 0x000001000a0a7836 */ /* 0x000fd40000000000 */
[----:B------:R-:W-:Y:S05]  /*8a90*/  @P0 BRA `(.L_x_198) ;  /* 0xffffff7800dc0947 */ /* 0x000fea000383ffff */
.L_x_5:
[----:B------:R-:W-:-:S13]  /*8aa0*/  ISETP.NE.AND P0, PT, R35, RZ, PT ;  /* 0x000000ff2300720c */ /* 0x000fda0003f05270 */
[----:B------:R-:W-:Y:S05]  /*8ab0*/  @!P0 BRA `(.L_x_4) ;  /* 0x00000004005c8947 */ /* 0x000fea0003800000 */
[----:B0-----:R-:W-:-:S07]  /*8ac0*/  IMAD.MOV.U32 R10, RZ, RZ, RZ ;  /* 0x000000ffff0a7224 */ /* 0x001fce00078e00ff */
.L_x_205:
[----:B------:R-:W-:Y:S01]  /*8ad0*/  IADD3 R3, PT, PT, R36, UR13, RZ ;  /* 0x0000000d24037c10 */ /* 0x000fe2000fffe0ff */
[----:B------:R-:W-:Y:S01]  /*8ae0*/  VIADD R10, R10, 0x1 ;  /* 0x000000010a0a7836 */ /* 0x000fe20000000000 */
[----:B------:R-:W-:Y:S02]  /*8af0*/  BSSY.RECONVERGENT B2, `(.L_x_199) ;  /* 0x0000051000027945 */ /* 0x000fe40003800200 */
[----:B------:R-:W-:Y:S02]  /*8b00*/  ISETP.NE.AND P1, PT, R3, R38, PT ;  /* 0x000000260300720c */ /* 0x000fe40003f25270 */
[----:B------:R-:W-:-:S11]  /*8b10*/  ISETP.NE.AND P0, PT, R10, R35, PT ;  /* 0x000000230a00720c */ /* 0x000fd60003f05270 */
[----:B------:R-:W-:Y:S05]  /*8b20*/  @!P1 BRA `(.L_x_200) ;  /* 0x0000000400349947 */ /* 0x000fea0003800000 */
[----:B------:R-:W0:Y:S01]  /*8b30*/  S2UR UR11, SR_CgaCtaId ;  /* 0x00000000000b79c3 */ /* 0x000e220000008800 */
[----:B------:R-:W-:Y:S01]  /*8b40*/  UMOV UR9, 0x400 ;  /* 0x0000040000097882 */ /* 0x000fe20000000000 */
[----:B------:R-:W-:Y:S01]  /*8b50*/  MOV R6, 0x0 ;  /* 0x0000000000067802 */ /* 0x000fe20000000f00 */
[----:B------:R-:W-:Y:S01]  /*8b60*/  UIADD3 UR10, UPT, UPT, UR9, 0x200, URZ ;  /* 0x00000200090a7890 */ /* 0x000fe2000fffe0ff */
[----:B------:R-:W-:Y:S01]  /*8b70*/  IMAD.MOV.U32 R7, RZ, RZ, 0x3fd80000 ;  /* 0x3fd80000ff077424 */ /* 0x000fe200078e00ff */
[----:B------:R-:W-:Y:S02]  /*8b80*/  BSSY.RECONVERGENT B3, `(.L_x_201) ;  /* 0x000002b000037945 */ /* 0x000fe40003800200 */
[----:B0-----:R-:W-:Y:S02]  /*8b90*/  ULEA UR12, UR11, UR10, 0x18 ;  /* 0x0000000a0b0c7291 */ /* 0x001fe4000f8ec0ff */
[----:B------:R-:W-:Y:S02]  /*8ba0*/  UIADD3 UR10, UPT, UPT, UR9, 0x100, URZ ;  /* 0x00000100090a7890 */ /* 0x000fe4000fffe0ff */
[----:B------:R-:W-:-:S02]  /*8bb0*/  UIADD3 UR9, UPT, UPT, UR9, 0x300, URZ ;  /* 0x0000030009097890 */ /* 0x000fc4000fffe0ff */
[C---:B------:R-:W-:Y:S01]  /*8bc0*/  LEA R4, R36.reuse, UR12, 0x3 ;  /* 0x0000000c24047c11 */ /* 0x040fe2000f8e18ff */
[----:B------:R-:W-:Y:S02]  /*8bd0*/  ULEA UR10, UR11, UR10, 0x18 ;  /* 0x0000000a0b0a7291 */ /* 0x000fe4000f8ec0ff */
[----:B------:R-:W-:Y:S02]  /*8be0*/  ULEA UR9, UR11, UR9, 0x18 ;  /* 0x000000090b097291 */ /* 0x000fe4000f8ec0ff */
[----:B------:R-:W0:Y:S01]  /*8bf0*/  LDS.64 R26, [R4] ;  /* 0x00000000041a7984 */ /* 0x000e220000000a00 */
[----:B------:R-:W-:Y:S01]  /*8c00*/  UMOV UR11, 0x3ee4f8b5 ;  /* 0x3ee4f8b5000b7882 */ /* 0x000fe20000000000 */
[C---:B------:R-:W-:Y:S01]  /*8c10*/  LEA R0, R36.reuse, UR10, 0x3 ;  /* 0x0000000a24007c11 */ /* 0x040fe2000f8e18ff */
[----:B------:R-:W-:Y:S01]  /*8c20*/  UMOV UR10, 0x88e368f1 ;  /* 0x88e368f1000a7882 */ /* 0x000fe20000000000 */
[----:B------:R-:W-:-:S03]  /*8c30*/  LEA R5, R36, UR9, 0x3 ;  /* 0x0000000924057c11 */ /* 0x000fc6000f8e18ff */
[----:B------:R-:W1:Y:S04]  /*8c40*/  LDS.64 R28, [R0] ;  /* 0x00000000001c7984 */ /* 0x000e680000000a00 */
        /* <DEDUP_REMOVED lines=30> */
.L_x_202:
[----:B------:R-:W-:Y:S05]  /*8e30*/  BSYNC.RECONVERGENT B3 ;  /* 0x0000000000037941 */ /* 0x000fea0003800200 */
.L_x_201:
        /* <DEDUP_REMOVED lines=18> */
.L_x_204:
[----:B------:R-:W-:Y:S05]  /*8f60*/  BSYNC.RECONVERGENT B3 ;  /* 0x0000000000037941 */ /* 0x000fea0003800200 */
.L_x_203:
[----:B------:R-:W0:Y:S01]  /*8f70*/  S2UR UR10, SR_CgaCtaId ;  /* 0x00000000000a79c3 */ /* 0x000e220000008800 */
[----:B------:R-:W-:Y:S02]  /*8f80*/  UMOV UR9, 0x400 ;  /* 0x0000040000097882 */ /* 0x000fe40000000000 */
[----:B0-----:R-:W-:-:S06]  /*8f90*/  ULEA UR9, UR10, UR9, 0x18 ;  /* 0x000000090a097291 */ /* 0x001fcc000f8ec0ff */
[----:B------:R-:W-:-:S05]  /*8fa0*/  LEA R0, R36, UR9, 0x3 ;  /* 0x0000000924007c11 */ /* 0x000fca000f8e18ff */
[----:B------:R-:W0:Y:S02]  /*8fb0*/  LDS.64 R2, [R0] ;  /* 0x0000000000027984 */ /* 0x000e240000000a00 */
[----:B0-----:R-:W-:-:S08]  /*8fc0*/  DMUL R2, R2, R6 ;  /* 0x0000000602027228 */ /* 0x001fd00000000000 */
[-C--:B------:R-:W-:Y:S02]  /*8fd0*/  DFMA R18, R28, R2.reuse, R18 ;  /* 0x000000021c12722b */ /* 0x080fe40000000012 */
[-C--:B------:R-:W-:Y:S02]  /*8fe0*/  DFMA R16, R26, R2.reuse, R16 ;  /* 0x000000021a10722b */ /* 0x080fe40000000010 */
[----:B------:R-:W-:-:S11]  /*8ff0*/  DFMA R14, R12, R2, R14 ;  /* 0x000000020c0e722b */ /* 0x000fd6000000000e */
.L_x_200:
[----:B------:R-:W-:Y:S05]  /*9000*/  BSYNC.RECONVERGENT B2 ;  /* 0x0000000000027941 */ /* 0x000fea0003800200 */
.L_x_199:
[----:B------:R-:W-:Y:S01]  /*9010*/  IADD3 R36, PT, PT, R36, 0x1, RZ ;  /* 0x0000000124247810 */ /* 0x000fe20007ffe0ff */
[----:B------:R-:W-:Y:S06]  /*9020*/  @P0 BRA `(.L_x_205) ;  /* 0xfffffff800a80947 */ /* 0x000fec000383ffff */
.L_x_4:
[----:B------:R-:W-:Y:S05]  /*9030*/  BSYNC.RECONVERGENT B0 ;  /* 0x0000000000007941 */ /* 0x000fea0003800200 */
.L_x_3:
[----:B------:R-:W-:Y:S06]  /*9040*/  BAR.SYNC.DEFER_BLOCKING 0x0 ;  /* 0x0000000000007b1d */ /* 0x000fec0000010000 */
[----:B------:R-:W-:Y:S05]  /*9050*/  BRA.U UP0, `(.L_x_206) ;  /* 0xffffff7100687547 */ /* 0x000fea000b83ffff */
.L_x_2:
[----:B------:R-:W1:Y:S02]  /*9060*/  LDCU UR6, c[0x0][0x380] ;  /* 0x00007000ff0677ac */ /* 0x000e640008000800 */
[----:B-1----:R-:W-:-:S13]  /*9070*/  ISETP.GE.AND P0, PT, R38, UR6, PT ;  /* 0x0000000626007c0c */ /* 0x002fda000bf06270 */
[----:B------:R-:W-:Y:S05]  /*9080*/  @P0 EXIT ;  /* 0x000000000000094d */ /* 0x000fea0003800000 */
[----:B0-----:R-:W0:Y:S08]  /*9090*/  LDC.64 R2, c[0x0][0x3a8] ;  /* 0x0000ea00ff027b82 */ /* 0x001e300000000a00 */
[----:B------:R-:W1:Y:S08]  /*90a0*/  LDC.64 R4, c[0x0][0x3b0] ;  /* 0x0000ec00ff047b82 */ /* 0x000e700000000a00 */
[----:B------:R-:W2:Y:S01]  /*90b0*/  LDC.64 R6, c[0x0][0x3b8] ;  /* 0x0000ee00ff067b82 */ /* 0x000ea20000000a00 */
[----:B0-----:R-:W-:-:S05]  /*90c0*/  IMAD.WIDE R2, R38, 0x8, R2 ;  /* 0x0000000826027825 */ /* 0x001fca00078e0202 */
[----:B------:R-:W-:Y:S01]  /*90d0*/  STG.E.64 desc[UR14][R2.64], R18 ;  /* 0x0000001202007986 */ /* 0x000fe2000c101b0e */
[----:B-1----:R-:W-:-:S05]  /*90e0*/  IMAD.WIDE R4, R38, 0x8, R4 ;  /* 0x0000000826047825 */ /* 0x002fca00078e0204 */
[----:B------:R-:W-:Y:S01]  /*90f0*/  STG.E.64 desc[UR14][R4.64], R16 ;  /* 0x0000001004007986 */ /* 0x000fe2000c101b0e */
[----:B--2---:R-:W-:-:S05]  /*9100*/  IMAD.WIDE R38, R38, 0x8, R6 ;  /* 0x0000000826267825 */ /* 0x004fca00078e0206 */
[----:B------:R-:W-:Y:S01]  /*9110*/  STG.E.64 desc[UR14][R38.64], R14 ;  /* 0x0000000e26007986 */ /* 0x000fe2000c101b0e */
[----:B------:R-:W-:Y:S05]  /*9120*/  EXIT ;  /* 0x000000000000794d */ /* 0x000fea0003800000 */
        .weak           $__internal_0_$__cuda_sm20_dblrcp_rn_slowpath_v3
        .type           $__internal_0_$__cuda_sm20_dblrcp_rn_slowpath_v3,@function
        .size           $__internal_0_$__cuda_sm20_dblrcp_rn_slowpath_v3,($__internal_1_$__cuda_sm20_dsqrt_rn_f64_mediumpath_v1 - $__internal_0_$__cuda_sm20_dblrcp_rn_slowpath_v3)
$__internal_0_$__cuda_sm20_dblrcp_rn_slowpath_v3:
[----:B------:R-:W-:Y:S01]  /*9130*/  IMAD.MOV.U32 R6, RZ, RZ, R4 ;  /* 0x000000ffff067224 */ /* 0x000fe200078e0004 */
[----:B------:R-:W-:Y:S01]  /*9140*/  BSSY.RECONVERGENT B1, `(.L_x_207) ;  /* 0x0000024000017945 */ /* 0x000fe20003800200 */
[----:B------:R-:W-:-:S06]  /*9150*/  IMAD.MOV.U32 R7, RZ, RZ, R3 ;  /* 0x000000ffff077224 */ /* 0x000fcc00078e0003 */
[----:B------:R-:W-:-:S14]  /*9160*/  DSETP.GTU.AND P1, PT, |R6|, +INF , PT ;  /* 0x7ff000000600742a */ /* 0x000fdc0003f2c200 */
[----:B------:R-:W-:Y:S05]  /*9170*/  @P1 BRA `(.L_x_208) ;  /* 0x0000000000781947 */ /* 0x000fea0003800000 */
[----:B------:R-:W-:-:S04]  /*9180*/  LOP3.LUT R3, R3, 0x7fffffff, RZ, 0xc0, !PT ;  /* 0x7fffffff03037812 */ /* 0x000fc800078ec0ff */
[----:B------:R-:W-:-:S04]  /*9190*/  IADD3 R4, PT, PT, R3, -0x1, RZ ;  /* 0xffffffff03047810 */ /* 0x000fc80007ffe0ff */
[----:B------:R-:W-:-:S13]  /*91a0*/  ISETP.GE.U32.AND P1, PT, R4, 0x7fefffff, PT ;  /* 0x7fefffff0400780c */ /* 0x000fda0003f26070 */
[----:B------:R-:W-:Y:S01]  /*91b0*/  @P1 LOP3.LUT R5, R7, 0x7ff00000, RZ, 0x3c, !PT ;  /* 0x7ff0000007051812 */ /* 0x000fe200078e3cff */
[----:B------:R-:W-:Y:S01]  /*91c0*/  @P1 IMAD.MOV.U32 R4, RZ, RZ, RZ ;  /* 0x000000ffff041224 */ /* 0x000fe200078e00ff */
[----:B------:R-:W-:Y:S06]  /*91d0*/  @P1 BRA `(.L_x_209) ;  /* 0x0000000000681947 */ /* 0x000fec0003800000 */
[----:B------:R-:W-:-:S13]  /*91e0*/  ISETP.GE.U32.AND P1, PT, R3, 0x1000001, PT ;  /* 0x010000010300780c */ /* 0x000fda0003f26070 */
[----:B------:R-:W-:Y:S05]  /*91f0*/  @!P1 BRA `(.L_x_210) ;  /* 0x0000000000349947 */ /* 0x000fea0003800000 */
[----:B------:R-:W-:Y:S01]  /*9200*/  VIADD R5, R7, 0xc0200000 ;  /* 0xc020000007057836 */ /* 0x000fe20000000000 */
[----:B------:R-:W-:-:S03]  /*9210*/  MOV R4, R6 ;  /* 0x0000000600047202 */ /* 0x000fc60000000f00 */
[----:B------:R-:W0:Y:S03]  /*9220*/  MUFU.RCP64H R3, R5 ;  /* 0x0000000500037308 */ /* 0x000e260000001800 */
[----:B0-----:R-:W-:-:S08]  /*9230*/  DFMA R8, -R4, R2, 1 ;  /* 0x3ff000000408742b */ /* 0x001fd00000000102 */
[----:B------:R-:W-:-:S08]  /*9240*/  DFMA R8, R8, R8, R8 ;  /* 0x000000080808722b */ /* 0x000fd00000000008 */
[----:B------:R-:W-:-:S08]  /*9250*/  DFMA R8, R2, R8, R2 ;  /* 0x000000080208722b */ /* 0x000fd00000000002 */
[----:B------:R-:W-:-:S08]  /*9260*/  DFMA R2, -R4, R8, 1 ;  /* 0x3ff000000402742b */ /* 0x000fd00000000108 */
[----:B------:R-:W-:-:S08]  /*9270*/  DFMA R2, R8, R2, R8 ;  /* 0x000000020802722b */ /* 0x000fd00000000008 */
[----:B------:R-:W-:-:S08]  /*9280*/  DMUL R2, R2, 2.2250738585072013831e-308 ;  /* 0x0010000002027828 */ /* 0x000fd00000000000 */
[----:B------:R-:W-:-:S08]  /*9290*/  DFMA R6, -R6, R2, 1 ;  /* 0x3ff000000606742b */ /* 0x000fd00000000102 */
[----:B------:R-:W-:-:S08]  /*92a0*/  DFMA R6, R6, R6, R6 ;  /* 0x000000060606722b */ /* 0x000fd00000000006 */
[----:B------:R-:W-:Y:S01]  /*92b0*/  DFMA R4, R2, R6, R2 ;  /* 0x000000060204722b */ /* 0x000fe20000000002 */
[----:B------:R-:W-:Y:S10]  /*92c0*/  BRA `(.L_x_209) ;  /* 0x00000000002c7947 */ /* 0x000ff40003800000 */
.L_x_210:
[----:B------:R-:W-:-:S06]  /*92d0*/  DMUL R6, R6, 8.11296384146066816958e+31 ;  /* 0x4690000006067828 */ /* 0x000fcc0000000000 */
[----:B------:R-:W0:Y:S02]  /*92e0*/  MUFU.RCP64H R3, R7 ;  /* 0x0000000700037308 */ /* 0x000e240000001800 */
[----:B0-----:R-:W-:-:S08]  /*92f0*/  DFMA R4, -R6, R2, 1 ;  /* 0x3ff000000604742b */ /* 0x001fd00000000102 */
[----:B------:R-:W-:-:S08]  /*9300*/  DFMA R4, R4, R4, R4 ;  /* 0x000000040404722b */ /* 0x000fd00000000004 */
[----:B------:R-:W-:-:S08]  /*9310*/  DFMA R4, R2, R4, R2 ;  /* 0x000000040204722b */ /* 0x000fd00000000002 */
[----:B------:R-:W-:-:S08]  /*9320*/  DFMA R2, -R6, R4, 1 ;  /* 0x3ff000000602742b */ /* 0x000fd00000000104 */
[----:B------:R-:W-:-:S08]  /*9330*/  DFMA R2, R4, R2, R4 ;  /* 0x000000020402722b */ /* 0x000fd00000000004 */
[----:B------:R-:W-:Y:S01]  /*9340*/  DMUL R4, R2, 8.11296384146066816958e+31 ;  /* 0x4690000002047828 */ /* 0x000fe20000000000 */
[----:B------:R-:W-:Y:S10]  /*9350*/  BRA `(.L_x_209) ;  /* 0x0000000000087947 */ /* 0x000ff40003800000 */
.L_x_208:
[----:B------:R-:W-:Y:S01]  /*9360*/  LOP3.LUT R5, R7, 0x80000, RZ, 0xfc, !PT ;  /* 0x0008000007057812 */ /* 0x000fe200078efcff */
[----:B------:R-:W-:-:S07]  /*9370*/  IMAD.MOV.U32 R4, RZ, RZ, R6 ;  /* 0x000000ffff047224 */ /* 0x000fce00078e0006 */
.L_x_209:
[----:B------:R-:W-:Y:S05]  /*9380*/  BSYNC.RECONVERGENT B1 ;  /* 0x0000000000017941 */ /* 0x000fea0003800200 */
.L_x_207:
[----:B------:R-:W-:Y:S01]  /*9390*/  IMAD.MOV.U32 R2, RZ, RZ, R4 ;  /* 0x000000ffff027224 */ /* 0x000fe200078e0004 */
[----:B------:R-:W-:Y:S01]  /*93a0*/  MOV R3, R5 ;  /* 0x0000000500037202 */ /* 0x000fe20000000f00 */
[----:B------:R-:W-:Y:S02]  /*93b0*/  IMAD.MOV.U32 R4, RZ, RZ, R0 ;  /* 0x000000ffff047224 */ /* 0x000fe400078e0000 */
[----:B------:R-:W-:-:S04]  /*93c0*/  IMAD.MOV.U32 R5, RZ, RZ, 0x0 ;  /* 0x00000000ff057424 */ /* 0x000fc800078e00ff */
[----:B------:R-:W-:Y:S05]  /*93d0*/  RET.REL.NODEC R4 `(_Z24computeAccelerationTilediPdS_S_S_S_S_S_) ;  /* 0xffffff6c04087950 */ /* 0x000fea0003c3ffff */
        .weak           $__internal_1_$__cuda_sm20_dsqrt_rn_f64_mediumpath_v1
        .type           $__internal_1_$__cuda_sm20_dsqrt_rn_f64_mediumpath_v1,@function
        .size           $__internal_1_$__cuda_sm20_dsqrt_rn_f64_mediumpath_v1,(.L_x_217 - $__internal_1_$__cuda_sm20_dsqrt_rn_f64_mediumpath_v1)
$__internal_1_$__cuda_sm20_dsqrt_rn_f64_mediumpath_v1:
[----:B------:R-:W-:Y:S01]  /*93e0*/  ISETP.GE.U32.AND P1, PT, R0, -0x3400000, PT ;  /* 0xfcc000000000780c */ /* 0x000fe20003f26070 */
[----:B------:R-:W-:-:S12]  /*93f0*/  BSSY.RECONVERGENT B1, `(.L_x_211) ;  /* 0x0000023000017945 */ /* 0x000fd80003800200 */
[----:B------:R-:W-:Y:S05]  /*9400*/  @!P1 BRA `(.L_x_212) ;  /* 0x0000000000209947 */ /* 0x000fea0003800000 */
[----:B------:R-:W-:-:S10]  /*9410*/  DFMA.RM R6, R8, R4, R6 ;  /* 0x000000040806722b */ /* 0x000fd40000004006 */
[----:B------:R-:W-:-:S04]  /*9420*/  IADD3 R4, P1, PT, R6, 0x1, RZ ;  /* 0x0000000106047810 */ /* 0x000fc80007f3e0ff */
[----:B------:R-:W-:-:S06]  /*9430*/  IADD3.X R5, PT, PT, RZ, R7, RZ, P1, !PT ;  /* 0x00000007ff057210 */ /* 0x000fcc0000ffe4ff */
[----:B------:R-:W-:-:S08]  /*9440*/  DFMA.RP R2, -R6, R4, R2 ;  /* 0x000000040602722b */ /* 0x000fd00000008102 */
[----:B------:R-:W-:-:S06]  /*9450*/  DSETP.GT.AND P1, PT, R2, RZ, PT ;  /* 0x000000ff0200722a */ /* 0x000fcc0003f24000 */
[----:B------:R-:W-:Y:S02]  /*9460*/  FSEL R4, R4, R6, P1 ;  /* 0x0000000604047208 */ /* 0x000fe40000800000 */
[----:B------:R-:W-:Y:S01]  /*9470*/  FSEL R5, R5, R7, P1 ;  /* 0x0000000705057208 */ /* 0x000fe20000800000 */
[----:B------:R-:W-:Y:S06]  /*9480*/  BRA `(.L_x_213) ;  /* 0x0000000000647947 */ /* 0x000fec0003800000 */
.L_x_212:
[----:B------:R-:W-:-:S14]  /*9490*/  DSETP.NE.AND P1, PT, R2, RZ, PT ;  /* 0x000000ff0200722a */ /* 0x000fdc0003f25000 */
[----:B------:R-:W-:Y:S05]  /*94a0*/  @!P1 BRA `(.L_x_214) ;  /* 0x0000000000589947 */ /* 0x000fea0003800000 */
[----:B------:R-:W-:-:S13]  /*94b0*/  ISETP.GE.AND P1, PT, R3, RZ, PT ;  /* 0x000000ff0300720c */ /* 0x000fda0003f26270 */
[----:B------:R-:W-:Y:S02]  /*94c0*/  @!P1 IMAD.MOV.U32 R4, RZ, RZ, 0x0 ;  /* 0x00000000ff049424 */ /* 0x000fe400078e00ff */
[----:B------:R-:W-:Y:S01]  /*94d0*/  @!P1 IMAD.MOV.U32 R5, RZ, RZ, -0x80000 ;  /* 0xfff80000ff059424 */ /* 0x000fe200078e00ff */
[----:B------:R-:W-:Y:S06]  /*94e0*/  @!P1 BRA `(.L_x_213) ;  /* 0x00000000004c9947 */ /* 0x000fec0003800000 */
[----:B------:R-:W-:-:S13]  /*94f0*/  ISETP.GT.AND P1, PT, R3, 0x7fefffff, PT ;  /* 0x7fefffff0300780c */ /* 0x000fda0003f24270 */
[----:B------:R-:W-:Y:S05]  /*9500*/  @P1 BRA `(.L_x_214) ;  /* 0x0000000000401947 */ /* 0x000fea0003800000 */
[----:B------:R-:W-:Y:S01]  /*9510*/  DMUL R8, R2, 8.11296384146066816958e+31 ;  /* 0x4690000002087828 */ /* 0x000fe20000000000 */
[----:B------:R-:W-:Y:S01]  /*9520*/  MOV R6, RZ ;  /* 0x000000ff00067202 */ /* 0x000fe20000000f00 */
[----:B------:R-:W-:Y:S02]  /*9530*/  IMAD.MOV.U32 R2, RZ, RZ, 0x0 ;  /* 0x00000000ff027424 */ /* 0x000fe400078e00ff */
[----:B------:R-:W-:Y:S02]  /*9540*/  IMAD.MOV.U32 R3, RZ, RZ, 0x3fd80000 ;  /* 0x3fd80000ff037424 */ /* 0x000fe400078e00ff */
[----:B------:R-:W0:Y:S02]  /*9550*/  MUFU.RSQ64H R7, R9 ;  /* 0x0000000900077308 */ /* 0x000e240000001c00 */
[----:B0-----:R-:W-:-:S08]  /*9560*/  DMUL R4, R6, R6 ;  /* 0x0000000606047228 */ /* 0x001fd00000000000 */
[----:B------:R-:W-:-:S08]  /*9570*/  DFMA R4, R8, -R4, 1 ;  /* 0x3ff000000804742b */ /* 0x000fd00000000804 */
[----:B------:R-:W-:Y:S02]  /*9580*/  DFMA R2, R4, R2, 0.5 ;  /* 0x3fe000000402742b */ /* 0x000fe40000000002 */
[----:B------:R-:W-:-:S08]  /*9590*/  DMUL R4, R6, R4 ;  /* 0x0000000406047228 */ /* 0x000fd00000000000 */
[----:B------:R-:W-:-:S08]  /*95a0*/  DFMA R4, R2, R4, R6 ;  /* 0x000000040204722b */ /* 0x000fd00000000006 */
[----:B------:R-:W-:Y:S02]  /*95b0*/  DMUL R2, R8, R4 ;  /* 0x0000000408027228 */ /* 0x000fe40000000000 */
[----:B------:R-:W-:-:S06]  /*95c0*/  IADD3 R5, PT, PT, R5, -0x100000, RZ ;  /* 0xfff0000005057810 */ /* 0x000fcc0007ffe0ff */
[----:B------:R-:W-:-:S08]  /*95d0*/  DFMA R6, R2, -R2, R8 ;  /* 0x800000020206722b */ /* 0x000fd00000000008 */
[----:B------:R-:W-:-:S10]  /*95e0*/  DFMA R4, R4, R6, R2 ;  /* 0x000000060404722b */ /* 0x000fd40000000002 */
[----:B------:R-:W-:Y:S01]  /*95f0*/  VIADD R5, R5, 0xfcb00000 ;  /* 0xfcb0000005057836 */ /* 0x000fe20000000000 */
[----:B------:R-:W-:Y:S06]  /*9600*/  BRA `(.L_x_213) ;  /* 0x0000000000047947 */ /* 0x000fec0003800000 */
.L_x_214:
[----:B------:R-:W-:-:S11]  /*9610*/  DADD R4, R2, R2 ;  /* 0x0000000002047229 */ /* 0x000fd60000000002 */
.L_x_213:
[----:B------:R-:W-:Y:S05]  /*9620*/  BSYNC.RECONVERGENT B1 ;  /* 0x0000000000017941 */ /* 0x000fea0003800200 */
.L_x_211:
[----:B------:R-:W-:Y:S01]  /*9630*/  IMAD.MOV.U32 R41, RZ, RZ, 0x0 ;  /* 0x00000000ff297424 */ /* 0x000fe200078e00ff */
[----:B------:R-:W-:Y:S01]  /*9640*/  MOV R3, R5 ;  /* 0x0000000500037202 */ /* 0x000fe20000000f00 */
[----:B------:R-:W-:Y:S02]  /*9650*/  IMAD.MOV.U32 R2, RZ, RZ, R4 ;  /* 0x000000ffff027224 */ /* 0x000fe400078e0004 */
[----:B------:R-:W-:Y:S05]  /*9660*/  RET.REL.NODEC R40 `(_Z24computeAccelerationTilediPdS_S_S_S_S_S_) ;  /* 0xffffff6828647950 */ /* 0x000fea0003c3ffff */
.L_x_215:
        /* <DEDUP_REMOVED lines=9> */
.L_x_217:


//--------------------- .nv.shared.reserved.0     --------------------------
	.section	.nv.shared.reserved.0,"aw",@nobits
	.weak		__nv_reservedSMEM_offset_0_alias
	.size		__nv_reservedSMEM_offset_0_alias, 0, 64
	.other		__nv_reservedSMEM_offset_0_alias,@"STO_CUDA_RESERVED_SHARED STV_DEFAULT"
__nv_reservedSMEM_offset_0_alias:
	.zero		0
	.zero		64


//--------------------- .nv.shared._Z24computeAccelerationTilediPdS_S_S_S_S_S_ --------------------------
	.section	.nv.shared._Z24computeAccelerationTilediPdS_S_S_S_S_S_,"aw",@nobits
	.sectionflags	@""
	.align	8
.nv.shared._Z24computeAccelerationTilediPdS_S_S_S_S_S_:
	.zero		2048


//--------------------- .nv.constant0._Z16updateVelocitiesiPdS_S_S_S_S_S_S_S_d --------------------------
	.section	.nv.constant0._Z16updateVelocitiesiPdS_S_S_S_S_S_S_S_d,"a",@progbits
	.sectionflags	@""
	.align	4
.nv.constant0._Z16updateVelocitiesiPdS_S_S_S_S_S_S_S_d:
	.zero		984


//--------------------- .nv.constant0._Z15updatePositionsiPdS_S_S_S_S_S_S_S_d --------------------------
	.section	.nv.constant0._Z15updatePositionsiPdS_S_S_S_S_S_S_S_d,"a",@progbits
	.sectionflags	@""
	.align	4
.nv.constant0._Z15updatePositionsiPdS_S_S_S_S_S_S_S_d:
	.zero		984


//--------------------- .nv.constant0._Z24computeAccelerationTilediPdS_S_S_S_S_S_ --------------------------
	.section	.nv.constant0._Z24computeAccelerationTilediPdS_S_S_S_S_S_,"a",@progbits
	.sectionflags	@""
	.align	4
.nv.constant0._Z24computeAccelerationTilediPdS_S_S_S_S_S_:
	.zero		960


//--------------------- SYMBOLS --------------------------

	.type		.nv.reservedSmem.offset0,@object
	.size		.nv.reservedSmem.offset0,0x4
	.type		.nv.reservedSmem.cap,@object
	.size		.nv.reservedSmem.cap,0x4
